	.headerflags	@"EF_CUDA_TEXMODE_UNIFIED EF_CUDA_64BIT_ADDRESS EF_CUDA_SM86 EF_CUDA_VIRTUAL_SM(EF_CUDA_SM86)"
	.elftype	@"ET_EXEC"


//--------------------- .nv.info                  --------------------------
	.section	.nv.info,"",@"SHT_CUDA_INFO"
	.align	4


	//----- nvinfo : EIATTR_REGCOUNT
	.align		4
        /*0000*/ 	.byte	0x04, 0x2f
        /*0002*/ 	.short	(.L_1 - .L_0)
	.align		4
.L_0:
        /*0004*/ 	.word	index@(swiglu_fwd_kernel)
        /*0008*/ 	.word	0x0000009a


	//----- nvinfo : EIATTR_MAX_STACK_SIZE
	.align		4
.L_1:
        /*000c*/ 	.byte	0x04, 0x23
        /*000e*/ 	.short	(.L_3 - .L_2)
	.align		4
.L_2:
        /*0010*/ 	.word	index@(swiglu_fwd_kernel)
        /*0014*/ 	.word	0x00000000


	//----- nvinfo : EIATTR_MIN_STACK_SIZE
	.align		4
.L_3:
        /*0018*/ 	.byte	0x04, 0x12
        /*001a*/ 	.short	(.L_5 - .L_4)
	.align		4
.L_4:
        /*001c*/ 	.word	index@(swiglu_fwd_kernel)
        /*0020*/ 	.word	0x00000000


	//----- nvinfo : EIATTR_FRAME_SIZE
	.align		4
.L_5:
        /*0024*/ 	.byte	0x04, 0x11
        /*0026*/ 	.short	(.L_7 - .L_6)
	.align		4
.L_6:
        /*0028*/ 	.word	index@(swiglu_fwd_kernel)
        /*002c*/ 	.word	0x00000000
.L_7:


//--------------------- .nv.info.swiglu_fwd_kernel --------------------------
	.section	.nv.info.swiglu_fwd_kernel,"",@"SHT_CUDA_INFO"
	.align	4


	//----- nvinfo : EIATTR_CUDA_API_VERSION
	.align		4
        /*0000*/ 	.byte	0x04, 0x37
        /*0002*/ 	.short	(.L_9 - .L_8)
.L_8:
        /*0004*/ 	.word	0x0000007b


	//----- nvinfo : EIATTR_SW2861232_WAR
	.align		4
.L_9:
        /*0008*/ 	.byte	0x01, 0x35
	.zero		2


	//----- nvinfo : EIATTR_PARAM_CBANK
	.align		4
        /*000c*/ 	.byte	0x04, 0x0a
        /*000e*/ 	.short	(.L_11 - .L_10)
	.align		4
.L_10:
        /*0010*/ 	.word	index@(.nv.constant0.swiglu_fwd_kernel)
        /*0014*/ 	.short	0x0160
        /*0016*/ 	.short	0x001c


	//----- nvinfo : EIATTR_CBANK_PARAM_SIZE
	.align		4
.L_11:
        /*0018*/ 	.byte	0x03, 0x19
        /*001a*/ 	.short	0x001c


	//----- nvinfo : EIATTR_KPARAM_INFO
	.align		4
        /*001c*/ 	.byte	0x04, 0x17
        /*001e*/ 	.short	(.L_13 - .L_12)
.L_12:
        /*0020*/ 	.word	0x00000000
        /*0024*/ 	.short	0x0003
        /*0026*/ 	.short	0x0018
        /*0028*/ 	.byte	0x00, 0xf0, 0x11, 0x00


	//----- nvinfo : EIATTR_KPARAM_INFO
	.align		4
.L_13:
        /*002c*/ 	.byte	0x04, 0x17
        /*002e*/ 	.short	(.L_15 - .L_14)
.L_14:
        /*0030*/ 	.word	0x00000000
        /*0034*/ 	.short	0x0002
        /*0036*/ 	.short	0x0010
        /*0038*/ 	.byte	0x00, 0xf0, 0x21, 0x00


	//----- nvinfo : EIATTR_KPARAM_INFO
	.align		4
.L_15:
        /*003c*/ 	.byte	0x04, 0x17
        /*003e*/ 	.short	(.L_17 - .L_16)
.L_16:
        /*0040*/ 	.word	0x00000000
        /*0044*/ 	.short	0x0001
        /*0046*/ 	.short	0x0008
        /*0048*/ 	.byte	0x00, 0xf0, 0x21, 0x00


	//----- nvinfo : EIATTR_KPARAM_INFO
	.align		4
.L_17:
        /*004c*/ 	.byte	0x04, 0x17
        /*004e*/ 	.short	(.L_19 - .L_18)
.L_18:
        /*0050*/ 	.word	0x00000000
        /*0054*/ 	.short	0x0000
        /*0056*/ 	.short	0x0000
        /*0058*/ 	.byte	0x00, 0xf0, 0x21, 0x00


	//----- nvinfo : EIATTR_MAXREG_COUNT
	.align		4
.L_19:
        /*005c*/ 	.byte	0x03, 0x1b
        /*005e*/ 	.short	0x00ff


	//----- nvinfo : EIATTR_EXIT_INSTR_OFFSETS
	.align		4
        /*0060*/ 	.byte	0x04, 0x1c
        /*0062*/ 	.short	(.L_21 - .L_20)


	//   ....[0]....
.L_20:
        /*0064*/ 	.word	0x00007400


	//   ....[1]....
        /*0068*/ 	.word	0x00007430


	//----- nvinfo : EIATTR_MAX_THREADS
	.align		4
.L_21:
        /*006c*/ 	.byte	0x04, 0x05
        /*006e*/ 	.short	(.L_23 - .L_22)
.L_22:
        /*0070*/ 	.word	0x00000080
        /*0074*/ 	.word	0x00000001
        /*0078*/ 	.word	0x00000001
.L_23:


//--------------------- .nv.rel.action            --------------------------
	.section	.nv.rel.action,"",@"SHT_CUDA_RELOCINFO"
	.align	8
	.sectionentsize	8
        /*0000*/ 	.byte	0x73, 0x00, 0x00, 0x00, 0x00, 0x00, 0x00, 0x00, 0x00, 0x00, 0x00, 0x11, 0x25, 0x00, 0x05, 0x36


//--------------------- .nv.constant0.swiglu_fwd_kernel --------------------------
	.section	.nv.constant0.swiglu_fwd_kernel,"a",@progbits
	.align	4
.nv.constant0.swiglu_fwd_kernel:
	.zero		380


//--------------------- .text.swiglu_fwd_kernel   --------------------------
	.section	.text.swiglu_fwd_kernel,"ax",@progbits
	.sectioninfo	@"SHI_REGISTERS=154"
	.align	128
        .global         swiglu_fwd_kernel
        .type           swiglu_fwd_kernel,@function
        .size           swiglu_fwd_kernel,(.L_x_1 - swiglu_fwd_kernel)
        .other          swiglu_fwd_kernel,@"STO_CUDA_ENTRY STV_DEFAULT"
swiglu_fwd_kernel:
.text.swiglu_fwd_kernel:
[----:B------:R-:W-:-:S02]  /*0000*/  IMAD.MOV.U32 R1, RZ, RZ, c[0x0][0x28] ;  /* 0x00000a00ff017624 */ /* 0x000fc400078e00ff */
[----:B------:R-:W0:Y:S01]  /*0010*/  S2R R0, SR_TID.X ;  /* 0x0000000000007919 */ /* 0x000e220000002100 */
[----:B------:R-:W-:Y:S01]  /*0020*/  IMAD.MOV.U32 R5, RZ, RZ, 0x2 ;  /* 0x00000002ff057424 */ /* 0x000fe200078e00ff */
[----:B------:R-:W-:Y:S02]  /*0030*/  ULDC.64 UR4, c[0x0][0x118] ;  /* 0x0000460000047ab9 */ /* 0x000fe40000000a00 */
[----:B------:R-:W1:Y:S01]  /*0040*/  S2R R3, SR_CTAID.X ;  /* 0x0000000000037919 */ /* 0x000e620000002500 */
[----:B0-----:R-:W-:-:S05]  /*0050*/  IMAD.SHL.U32 R0, R0, 0x8, RZ ;  /* 0x0000000800007824 */ /* 0x001fca00078e00ff */
[----:B------:R-:W-:-:S05]  /*0060*/  LOP3.LUT R0, R0, 0x3f8, RZ, 0xc0, !PT ;  /* 0x000003f800007812 */ /* 0x000fca00078ec0ff */
[--C-:B-1----:R-:W-:Y:S01]  /*0070*/  IMAD R96, R3, 0x2000, R0.reuse ;  /* 0x0000200003607824 */ /* 0x102fe200078e0200 */
[----:B------:R-:W-:-:S03]  /*0080*/  PRMT R0, RZ, 0x7610, R0 ;  /* 0x00007610ff007816 */ /* 0x000fc60000000000 */
[C---:B------:R-:W-:Y:S01]  /*0090*/  IMAD.WIDE R2, R96.reuse, R5, c[0x0][0x160] ;  /* 0x0000580060027625 */ /* 0x040fe200078e0205 */
[----:B------:R-:W-:-:S13]  /*00a0*/  ISETP.GE.AND P0, PT, R96, c[0x0][0x178], PT ;  /* 0x00005e0060007a0c */ /* 0x000fda0003f06270 */
[----:B------:R-:W2:Y:S01]  /*00b0*/  @!P0 LDG.E.U16 R0, [R2.64] ;  /* 0x0000000402008981 */ /* 0x000ea2000c1e1500 */
[C---:B------:R-:W-:Y:S02]  /*00c0*/  IADD3 R8, R96.reuse, 0x1, RZ ;  /* 0x0000000160087810 */ /* 0x040fe40007ffe0ff */
[----:B------:R-:W-:Y:S02]  /*00d0*/  IADD3 R17, R96, 0x2, RZ ;  /* 0x0000000260117810 */ /* 0x000fe40007ffe0ff */
[----:B------:R-:W-:Y:S02]  /*00e0*/  ISETP.GE.AND P4, PT, R8, c[0x0][0x178], PT ;  /* 0x00005e0008007a0c */ /* 0x000fe40003f86270 */
[----:B------:R-:W-:Y:S02]  /*00f0*/  ISETP.GE.AND P1, PT, R17, c[0x0][0x178], PT ;  /* 0x00005e0011007a0c */ /* 0x000fe40003f26270 */
[----:B------:R-:W-:Y:S02]  /*0100*/  PRMT R4, RZ, 0x7610, R4 ;  /* 0x00007610ff047816 */ /* 0x000fe40000000004 */
[----:B------:R-:W-:-:S07]  /*0110*/  PRMT R6, RZ, 0x7610, R6 ;  /* 0x00007610ff067816 */ /* 0x000fce0000000006 */
[----:B------:R-:W3:Y:S04]  /*0120*/  @!P4 LDG.E.U16 R4, [R2.64+0x2] ;  /* 0x000002040204c981 */ /* 0x000ee8000c1e1500 */
[----:B------:R-:W4:Y:S01]  /*0130*/  @!P1 LDG.E.U16 R6, [R2.64+0x4] ;  /* 0x0000040402069981 */ /* 0x000f22000c1e1500 */
[----:B------:R-:W-:Y:S02]  /*0140*/  IADD3 R18, R96, 0x4, RZ ;  /* 0x0000000460127810 */ /* 0x000fe40007ffe0ff */
[----:B------:R-:W-:Y:S02]  /*0150*/  PRMT R9, RZ, 0x7610, R9 ;  /* 0x00007610ff097816 */ /* 0x000fe40000000009 */
[----:B------:R-:W-:Y:S02]  /*0160*/  ISETP.GE.AND P2, PT, R18, c[0x0][0x178], PT ;  /* 0x00005e0012007a0c */ /* 0x000fe40003f46270 */
[----:B------:R-:W-:-:S02]  /*0170*/  IADD3 R132, R96, 0x7, RZ ;  /* 0x0000000760847810 */ /* 0x000fc40007ffe0ff */
[----:B------:R-:W-:Y:S02]  /*0180*/  PRMT R129, RZ, 0x7610, R129 ;  /* 0x00007610ff817816 */ /* 0x000fe40000000081 */
[C---:B------:R-:W-:Y:S02]  /*0190*/  IADD3 R41, R96.reuse, 0x400, RZ ;  /* 0x0000040060297810 */ /* 0x040fe40007ffe0ff */
[----:B------:R-:W-:Y:S02]  /*01a0*/  PRMT R125, RZ, 0x7610, R125 ;  /* 0x00007610ff7d7816 */ /* 0x000fe4000000007d */
[C---:B------:R-:W-:Y:S02]  /*01b0*/  IADD3 R46, R96.reuse, 0x401, RZ ;  /* 0x00000401602e7810 */ /* 0x040fe40007ffe0ff */
[----:B------:R-:W-:Y:S01]  /*01c0*/  PRMT R120, RZ, 0x7610, R120 ;  /* 0x00007610ff787816 */ /* 0x000fe20000000078 */
[----:B------:R-:W5:Y:S01]  /*01d0*/  @!P2 LDG.E.U16 R9, [R2.64+0x8] ;  /* 0x000008040209a981 */ /* 0x000f62000c1e1500 */
[----:B------:R-:W-:-:S02]  /*01e0*/  IADD3 R52, R96, 0x402, RZ ;  /* 0x0000040260347810 */ /* 0x000fc40007ffe0ff */
[----:B------:R-:W-:Y:S02]  /*01f0*/  PRMT R100, RZ, 0x7610, R100 ;  /* 0x00007610ff647816 */ /* 0x000fe40000000064 */
[C---:B------:R-:W-:Y:S02]  /*0200*/  IADD3 R56, R96.reuse, 0x403, RZ ;  /* 0x0000040360387810 */ /* 0x040fe40007ffe0ff */
[----:B------:R-:W-:Y:S02]  /*0210*/  PRMT R101, RZ, 0x7610, R101 ;  /* 0x00007610ff657816 */ /* 0x000fe40000000065 */
[C---:B------:R-:W-:Y:S02]  /*0220*/  IADD3 R61, R96.reuse, 0x404, RZ ;  /* 0x00000404603d7810 */ /* 0x040fe40007ffe0ff */
[----:B------:R-:W-:Y:S02]  /*0230*/  PRMT R102, RZ, 0x7610, R102 ;  /* 0x00007610ff667816 */ /* 0x000fe40000000066 */
[----:B------:R-:W-:-:S02]  /*0240*/  IADD3 R66, R96, 0x405, RZ ;  /* 0x0000040560427810 */ /* 0x000fc40007ffe0ff */
[C---:B------:R-:W-:Y:S02]  /*0250*/  IADD3 R13, R96.reuse, 0x3, RZ ;  /* 0x00000003600d7810 */ /* 0x040fe40007ffe0ff */
[----:B------:R-:W-:Y:S02]  /*0260*/  PRMT R7, RZ, 0x7610, R7 ;  /* 0x00007610ff077816 */ /* 0x000fe40000000007 */
[----:B------:R-:W-:Y:S02]  /*0270*/  ISETP.GE.AND P3, PT, R13, c[0x0][0x178], PT ;  /* 0x00005e000d007a0c */ /* 0x000fe40003f66270 */
[----:B------:R-:W-:Y:S02]  /*0280*/  PRMT R103, RZ, 0x7610, R103 ;  /* 0x00007610ff677816 */ /* 0x000fe40000000067 */
[----:B------:R-:W-:Y:S02]  /*0290*/  IADD3 R71, R96, 0x406, RZ ;  /* 0x0000040660477810 */ /* 0x000fe40007ffe0ff */
[----:B------:R-:W-:-:S07]  /*02a0*/  PRMT R104, RZ, 0x7610, R104 ;  /* 0x00007610ff687816 */ /* 0x000fce0000000068 */
[----:B------:R-:W5:Y:S01]  /*02b0*/  @!P3 LDG.E.U16 R7, [R2.64+0x6] ;  /* 0x000006040207b981 */ /* 0x000f62000c1e1500 */
[----:B--2---:R-:W-:-:S05]  /*02c0*/  SEL R0, R0, RZ, !P0 ;  /* 0x000000ff00007207 */ /* 0x004fca0004000000 */
[----:B------:R-:W-:-:S05]  /*02d0*/  HADD2.F32 R123, -RZ, R0.H0_H0 ;  /* 0x20000000ff7b7230 */ /* 0x000fca0000004100 */
[----:B------:R-:W-:-:S04]  /*02e0*/  FADD R0, RZ, -R123 ;  /* 0x8000007bff007221 */ /* 0x000fc80000000000 */
[----:B------:R-:W-:-:S05]  /*02f0*/  FMUL R10, R0, 1.4426950216293334961 ;  /* 0x3fb8aa3b000a7820 */ /* 0x000fca0000400000 */
[----:B------:R-:W-:Y:S02]  /*0300*/  FSETP.GEU.AND P0, PT, R10, -126, PT ;  /* 0xc2fc00000a00780b */ /* 0x000fe40003f0e000 */
[----:B---3--:R-:W-:Y:S02]  /*0310*/  SEL R4, R4, RZ, !P4 ;  /* 0x000000ff04047207 */ /* 0x008fe40006000000 */
[----:B----4-:R-:W-:-:S03]  /*0320*/  SEL R6, R6, RZ, !P1 ;  /* 0x000000ff06067207 */ /* 0x010fc60004800000 */
[----:B------:R-:W-:-:S06]  /*0330*/  HADD2.F32 R97, -RZ, R4.H0_H0 ;  /* 0x20000004ff617230 */ /* 0x000fcc0000004100 */
[----:B------:R-:W-:Y:S01]  /*0340*/  @!P0 FMUL R10, R10, 0.5 ;  /* 0x3f0000000a0a8820 */ /* 0x000fe20000400000 */
[----:B------:R-:W-:-:S03]  /*0350*/  FADD R0, RZ, -R97 ;  /* 0x80000061ff007221 */ /* 0x000fc60000000000 */
[----:B------:R-:W0:Y:S01]  /*0360*/  MUFU.EX2 R127, R10 ;  /* 0x0000000a007f7308 */ /* 0x000e220000000800 */
[----:B------:R-:W-:Y:S01]  /*0370*/  HADD2.F32 R98, -RZ, R6.H0_H0 ;  /* 0x20000006ff627230 */ /* 0x000fe20000004100 */
[----:B------:R-:W-:-:S04]  /*0380*/  FMUL R6, R0, 1.4426950216293334961 ;  /* 0x3fb8aa3b00067820 */ /* 0x000fc80000400000 */
[----:B------:R-:W-:-:S04]  /*0390*/  FADD R0, RZ, -R98 ;  /* 0x80000062ff007221 */ /* 0x000fc80000000000 */
[----:B------:R-:W-:Y:S01]  /*03a0*/  FMUL R11, R0, 1.4426950216293334961 ;  /* 0x3fb8aa3b000b7820 */ /* 0x000fe20000400000 */
[----:B0-----:R-:W-:-:S04]  /*03b0*/  @!P0 FMUL R127, R127, R127 ;  /* 0x0000007f7f7f8220 */ /* 0x001fc80000400000 */
[----:B------:R-:W-:Y:S02]  /*03c0*/  FSETP.GEU.AND P0, PT, R11, -126, PT ;  /* 0xc2fc00000b00780b */ /* 0x000fe40003f0e000 */
[----:B-----5:R-:W-:-:S11]  /*03d0*/  SEL R9, R9, RZ, !P2 ;  /* 0x000000ff09097207 */ /* 0x020fd60005000000 */
[----:B------:R-:W-:Y:S01]  /*03e0*/  @!P0 FMUL R11, R11, 0.5 ;  /* 0x3f0000000b0b8820 */ /* 0x000fe20000400000 */
[----:B------:R-:W-:-:S03]  /*03f0*/  HADD2.F32 R99, -RZ, R9.H0_H0 ;  /* 0x20000009ff637230 */ /* 0x000fc60000004100 */
[----:B------:R-:W0:Y:S02]  /*0400*/  MUFU.EX2 R124, R11 ;  /* 0x0000000b007c7308 */ /* 0x000e240000000800 */
[----:B------:R-:W-:-:S04]  /*0410*/  FADD R4, RZ, -R99 ;  /* 0x80000063ff047221 */ /* 0x000fc80000000000 */
[----:B------:R-:W-:Y:S01]  /*0420*/  FMUL R4, R4, 1.4426950216293334961 ;  /* 0x3fb8aa3b04047820 */ /* 0x000fe20000400000 */
[----:B0-----:R-:W-:-:S04]  /*0430*/  @!P0 FMUL R124, R124, R124 ;  /* 0x0000007c7c7c8220 */ /* 0x001fc80000400000 */
[----:B------:R-:W-:-:S13]  /*0440*/  FSETP.GEU.AND P0, PT, R4, -126, PT ;  /* 0xc2fc00000400780b */ /* 0x000fda0003f0e000 */
[----:B------:R-:W-:-:S04]  /*0450*/  @!P0 FMUL R4, R4, 0.5 ;  /* 0x3f00000004048820 */ /* 0x000fc80000400000 */
[----:B------:R-:W0:Y:S02]  /*0460*/  MUFU.EX2 R121, R4 ;  /* 0x0000000400797308 */ /* 0x000e240000000800 */
[----:B0-----:R-:W-:Y:S01]  /*0470*/  @!P0 FMUL R121, R121, R121 ;  /* 0x0000007979798220 */ /* 0x001fe20000400000 */
[----:B------:R-:W-:-:S13]  /*0480*/  ISETP.GE.AND P0, PT, R132, c[0x0][0x178], PT ;  /* 0x00005e0084007a0c */ /* 0x000fda0003f06270 */
[----:B------:R0:W2:Y:S01]  /*0490*/  @!P0 LDG.E.U16 R129, [R2.64+0xe] ;  /* 0x00000e0402818981 */ /* 0x0000a2000c1e1500 */
[----:B------:R-:W-:-:S13]  /*04a0*/  ISETP.GE.AND P0, PT, R41, c[0x0][0x178], PT ;  /* 0x00005e0029007a0c */ /* 0x000fda0003f06270 */
[----:B------:R0:W3:Y:S01]  /*04b0*/  @!P0 LDG.E.U16 R125, [R2.64+0x800] ;  /* 0x00080004027d8981 */ /* 0x0000e2000c1e1500 */
[----:B------:R-:W-:-:S13]  /*04c0*/  ISETP.GE.AND P0, PT, R46, c[0x0][0x178], PT ;  /* 0x00005e002e007a0c */ /* 0x000fda0003f06270 */
[----:B------:R0:W4:Y:S01]  /*04d0*/  @!P0 LDG.E.U16 R120, [R2.64+0x802] ;  /* 0x0008020402788981 */ /* 0x000122000c1e1500 */
[----:B------:R-:W-:-:S13]  /*04e0*/  ISETP.GE.AND P0, PT, R52, c[0x0][0x178], PT ;  /* 0x00005e0034007a0c */ /* 0x000fda0003f06270 */
[----:B------:R0:W5:Y:S01]  /*04f0*/  @!P0 LDG.E.U16 R100, [R2.64+0x804] ;  /* 0x0008040402648981 */ /* 0x000162000c1e1500 */
[----:B------:R-:W-:-:S13]  /*0500*/  ISETP.GE.AND P0, PT, R56, c[0x0][0x178], PT ;  /* 0x00005e0038007a0c */ /* 0x000fda0003f06270 */
[----:B------:R0:W2:Y:S01]  /*0510*/  @!P0 LDG.E.U16 R101, [R2.64+0x806] ;  /* 0x0008060402658981 */ /* 0x0000a2000c1e1500 */
[----:B------:R-:W-:-:S13]  /*0520*/  ISETP.GE.AND P0, PT, R61, c[0x0][0x178], PT ;  /* 0x00005e003d007a0c */ /* 0x000fda0003f06270 */
[----:B------:R0:W2:Y:S01]  /*0530*/  @!P0 LDG.E.U16 R102, [R2.64+0x808] ;  /* 0x0008080402668981 */ /* 0x0000a2000c1e1500 */
[----:B------:R-:W-:Y:S02]  /*0540*/  ISETP.GE.AND P0, PT, R66, c[0x0][0x178], PT ;  /* 0x00005e0042007a0c */ /* 0x000fe40003f06270 */
[----:B------:R-:W-:-:S11]  /*0550*/  IADD3 R76, R96, 0x407, RZ ;  /* 0x00000407604c7810 */ /* 0x000fd60007ffe0ff */
[----:B------:R0:W2:Y:S01]  /*0560*/  @!P0 LDG.E.U16 R103, [R2.64+0x80a] ;  /* 0x00080a0402678981 */ /* 0x0000a2000c1e1500 */
[----:B------:R-:W-:Y:S02]  /*0570*/  ISETP.GE.AND P0, PT, R71, c[0x0][0x178], PT ;  /* 0x00005e0047007a0c */ /* 0x000fe40003f06270 */
[----:B------:R-:W-:-:S11]  /*0580*/  PRMT R105, RZ, 0x7610, R105 ;  /* 0x00007610ff697816 */ /* 0x000fd60000000069 */
[----:B------:R0:W2:Y:S01]  /*0590*/  @!P0 LDG.E.U16 R104, [R2.64+0x80c] ;  /* 0x00080c0402688981 */ /* 0x0000a2000c1e1500 */
[----:B------:R-:W-:Y:S02]  /*05a0*/  ISETP.GE.AND P0, PT, R76, c[0x0][0x178], PT ;  /* 0x00005e004c007a0c */ /* 0x000fe40003f06270 */
[----:B------:R-:W-:Y:S02]  /*05b0*/  IADD3 R84, R96, 0x800, RZ ;  /* 0x0000080060547810 */ /* 0x000fe40007ffe0ff */
[----:B------:R-:W-:-:S09]  /*05c0*/  PRMT R106, RZ, 0x7610, R106 ;  /* 0x00007610ff6a7816 */ /* 0x000fd2000000006a */
        /* <DEDUP_REMOVED lines=74> */
[C---:B------:R-:W-:Y:S02]  /*0a70*/  IADD3 R69, R96.reuse, 0x1003, RZ ;  /* 0x0000100360457810 */ /* 0x040fe40007ffe0ff */
[----:B------:R-:W-:-:S09]  /*0a80*/  IADD3 R23, R96, 0x5, RZ ;  /* 0x0000000560177810 */ /* 0x000fd20007ffe0ff */
[----:B------:R0:W2:Y:S01]  /*0a90*/  @!P0 LDG.E.U16 R70, [R2.64+0x2004] ;  /* 0x0020040402468981 */ /* 0x0000a2000c1e1500 */
[----:B------:R-:W-:Y:S02]  /*0aa0*/  ISETP.GE.AND P0, PT, R69, c[0x0][0x178], PT ;  /* 0x00005e0045007a0c */ /* 0x000fe40003f06270 */
[----:B------:R-:W-:Y:S02]  /*0ab0*/  PRMT R68, RZ, 0x7610, R68 ;  /* 0x00007610ff447816 */ /* 0x000fe40000000044 */
[----:B------:R-:W-:Y:S02]  /*0ac0*/  SEL R7, R7, RZ, !P3 ;  /* 0x000000ff07077207 */ /* 0x000fe40005800000 */
[----:B------:R-:W-:Y:S02]  /*0ad0*/  ISETP.GE.AND P3, PT, R23, c[0x0][0x178], PT ;  /* 0x00005e0017007a0c */ /* 0x000fe40003f66270 */
[----:B------:R-:W-:Y:S02]  /*0ae0*/  IADD3 R62, R96, 0x1004, RZ ;  /* 0x00001004603e7810 */ /* 0x000fe40007ffe0ff */
[----:B------:R-:W-:-:S03]  /*0af0*/  PRMT R122, RZ, 0x7610, R122 ;  /* 0x00007610ff7a7816 */ /* 0x000fc6000000007a */
[----:B------:R0:W2:Y:S01]  /*0b00*/  @!P0 LDG.E.U16 R68, [R2.64+0x2006] ;  /* 0x0020060402448981 */ /* 0x0000a2000c1e1500 */
[----:B------:R-:W-:Y:S02]  /*0b10*/  ISETP.GE.AND P0, PT, R62, c[0x0][0x178], PT ;  /* 0x00005e003e007a0c */ /* 0x000fe40003f06270 */
[----:B------:R-:W-:-:S03]  /*0b20*/  PRMT R65, RZ, 0x7610, R65 ;  /* 0x00007610ff417816 */ /* 0x000fc60000000041 */
[----:B------:R-:W2:Y:S01]  /*0b30*/  @!P3 LDG.E.U16 R122, [R2.64+0xa] ;  /* 0x00000a04027ab981 */ /* 0x000ea2000c1e1500 */
[----:B------:R-:W-:-:S07]  /*0b40*/  IADD3 R64, R96, 0x1005, RZ ;  /* 0x0000100560407810 */ /* 0x000fce0007ffe0ff */
[----:B------:R0:W2:Y:S01]  /*0b50*/  @!P0 LDG.E.U16 R65, [R2.64+0x2008] ;  /* 0x0020080402418981 */ /* 0x0000a2000c1e1500 */
[----:B------:R-:W-:Y:S02]  /*0b60*/  ISETP.GE.AND P0, PT, R64, c[0x0][0x178], PT ;  /* 0x00005e0040007a0c */ /* 0x000fe40003f06270 */
[----:B------:R-:W-:Y:S02]  /*0b70*/  PRMT R63, RZ, 0x7610, R63 ;  /* 0x00007610ff3f7816 */ /* 0x000fe4000000003f */
[----:B------:R-:W-:-:S09]  /*0b80*/  IADD3 R57, R96, 0x1006, RZ ;  /* 0x0000100660397810 */ /* 0x000fd20007ffe0ff */
[----:B------:R0:W2:Y:S01]  /*0b90*/  @!P0 LDG.E.U16 R63, [R2.64+0x200a] ;  /* 0x00200a04023f8981 */ /* 0x0000a2000c1e1500 */
[----:B------:R-:W-:Y:S02]  /*0ba0*/  ISETP.GE.AND P0, PT, R57, c[0x0][0x178], PT ;  /* 0x00005e0039007a0c */ /* 0x000fe40003f06270 */
[----:B------:R-:W-:Y:S02]  /*0bb0*/  PRMT R60, RZ, 0x7610, R60 ;  /* 0x00007610ff3c7816 */ /* 0x000fe4000000003c */
[C---:B------:R-:W-:Y:S02]  /*0bc0*/  IADD3 R59, R96.reuse, 0x1007, RZ ;  /* 0x00001007603b7810 */ /* 0x040fe40007ffe0ff */
[----:B------:R-:W-:-:S04]  /*0bd0*/  IADD3 R28, R96, 0x6, RZ ;  /* 0x00000006601c7810 */ /* 0x000fc80007ffe0ff */
[----:B------:R-:W-:-:S03]  /*0be0*/  ISETP.GE.AND P2, PT, R28, c[0x0][0x178], PT ;  /* 0x00005e001c007a0c */ /* 0x000fc60003f46270 */
[----:B------:R0:W3:Y:S01]  /*0bf0*/  @!P0 LDG.E.U16 R60, [R2.64+0x200c] ;  /* 0x00200c04023c8981 */ /* 0x0000e2000c1e1500 */
[----:B------:R-:W-:Y:S02]  /*0c00*/  ISETP.GE.AND P0, PT, R59, c[0x0][0x178], PT ;  /* 0x00005e003b007a0c */ /* 0x000fe40003f06270 */
[----:B------:R-:W-:Y:S02]  /*0c10*/  PRMT R58, RZ, 0x7610, R58 ;  /* 0x00007610ff3a7816 */ /* 0x000fe4000000003a */
[----:B------:R-:W-:Y:S02]  /*0c20*/  PRMT R128, RZ, 0x7610, R128 ;  /* 0x00007610ff807816 */ /* 0x000fe40000000080 */
[----:B------:R-:W-:-:S04]  /*0c30*/  IADD3 R54, R96, 0x1400, RZ ;  /* 0x0000140060367810 */ /* 0x000fc80007ffe0ff */
[----:B------:R0:W3:Y:S04]  /*0c40*/  @!P2 LDG.E.U16 R128, [R2.64+0xc] ;  /* 0x00000c040280a981 */ /* 0x0000e8000c1e1500 */
[----:B------:R0:W3:Y:S01]  /*0c50*/  @!P0 LDG.E.U16 R58, [R2.64+0x200e] ;  /* 0x00200e04023a8981 */ /* 0x0000e2000c1e1500 */
[----:B------:R-:W-:Y:S02]  /*0c60*/  ISETP.GE.AND P0, PT, R54, c[0x0][0x178], PT ;  /* 0x00005e0036007a0c */ /* 0x000fe40003f06270 */
[----:B------:R-:W-:Y:S02]  /*0c70*/  PRMT R55, RZ, 0x7610, R55 ;  /* 0x00007610ff377816 */ /* 0x000fe40000000037 */
[----:B------:R-:W-:-:S09]  /*0c80*/  IADD3 R53, R96, 0x1401, RZ ;  /* 0x0000140160357810 */ /* 0x000fd20007ffe0ff */
        /* <DEDUP_REMOVED lines=8> */
[----:B------:R0:W4:Y:S01]  /*0d10*/  @!P0 LDG.E.U16 R50, [R2.64+0x2804] ;  /* 0x0028040402328981 */ /* 0x000122000c1e1500 */
        /* <DEDUP_REMOVED lines=38> */
[----:B------:R-:W-:Y:S02]  /*0f80*/  FSETP.GEU.AND P1, PT, R6, -126, PT ;  /* 0xc2fc00000600780b */ /* 0x000fe40003f2e000 */
[----:B------:R-:W-:-:S07]  /*0f90*/  IADD3 R26, R96, 0x1805, RZ ;  /* 0x00001805601a7810 */ /* 0x000fce0007ffe0ff */
[----:B------:R0:W4:Y:S01]  /*0fa0*/  @!P0 LDG.E.U16 R27, [R2.64+0x3008] ;  /* 0x00300804021b8981 */ /* 0x000122000c1e1500 */
[----:B------:R-:W-:Y:S02]  /*0fb0*/  ISETP.GE.AND P0, PT, R26, c[0x0][0x178], PT ;  /* 0x00005e001a007a0c */ /* 0x000fe40003f06270 */
[----:B------:R-:W-:Y:S01]  /*0fc0*/  PRMT R25, RZ, 0x7610, R25 ;  /* 0x00007610ff197816 */ /* 0x000fe20000000019 */
[----:B------:R-:W-:Y:S01]  /*0fd0*/  @!P1 FMUL R6, R6, 0.5 ;  /* 0x3f00000006069820 */ /* 0x000fe20000400000 */
[----:B------:R-:W-:-:S03]  /*0fe0*/  IADD3 R22, R96, 0x1806, RZ ;  /* 0x0000180660167810 */ /* 0x000fc60007ffe0ff */
[----:B------:R-:W1:Y:S01]  /*0ff0*/  MUFU.EX2 R130, R6 ;  /* 0x0000000600827308 */ /* 0x000e620000000800 */
[----:B------:R-:W-:-:S05]  /*1000*/  HADD2.F32 R119, -RZ, R7.H0_H0 ;  /* 0x20000007ff777230 */ /* 0x000fca0000004100 */
[----:B------:R0:W4:Y:S01]  /*1010*/  @!P0 LDG.E.U16 R25, [R2.64+0x300a] ;  /* 0x00300a0402198981 */ /* 0x000122000c1e1500 */
[----:B------:R-:W-:Y:S01]  /*1020*/  ISETP.GE.AND P0, PT, R22, c[0x0][0x178], PT ;  /* 0x00005e0016007a0c */ /* 0x000fe20003f06270 */
[----:B------:R-:W-:Y:S01]  /*1030*/  FADD R0, RZ, -R119 ;  /* 0x80000077ff007221 */ /* 0x000fe20000000000 */
[----:B------:R-:W-:Y:S02]  /*1040*/  PRMT R21, RZ, 0x7610, R21 ;  /* 0x00007610ff157816 */ /* 0x000fe40000000015 */
[----:B------:R-:W-:Y:S01]  /*1050*/  IADD3 R19, R96, 0x1807, RZ ;  /* 0x0000180760137810 */ /* 0x000fe20007ffe0ff */
[----:B------:R-:W-:Y:S01]  /*1060*/  FMUL R0, R0, 1.4426950216293334961 ;  /* 0x3fb8aa3b00007820 */ /* 0x000fe20000400000 */
[----:B-1----:R-:W-:-:S04]  /*1070*/  @!P1 FMUL R130, R130, R130 ;  /* 0x0000008282829220 */ /* 0x002fc80000400000 */
[----:B------:R-:W-:-:S03]  /*1080*/  FSETP.GEU.AND P1, PT, R0, -126, PT ;  /* 0xc2fc00000000780b */ /* 0x000fc60003f2e000 */
[----:B------:R0:W4:Y:S01]  /*1090*/  @!P0 LDG.E.U16 R21, [R2.64+0x300c] ;  /* 0x00300c0402158981 */ /* 0x000122000c1e1500 */
[----:B------:R-:W-:Y:S02]  /*10a0*/  ISETP.GE.AND P0, PT, R19, c[0x0][0x178], PT ;  /* 0x00005e0013007a0c */ /* 0x000fe40003f06270 */
[----:B------:R-:W-:Y:S02]  /*10b0*/  PRMT R20, RZ, 0x7610, R20 ;  /* 0x00007610ff147816 */ /* 0x000fe40000000014 */
[----:B------:R-:W-:-:S05]  /*10c0*/  IADD3 R14, R96, 0x1c00, RZ ;  /* 0x00001c00600e7810 */ /* 0x000fca0007ffe0ff */
[----:B------:R-:W-:-:S04]  /*10d0*/  @!P1 FMUL R0, R0, 0.5 ;  /* 0x3f00000000009820 */ /* 0x000fc80000400000 */
[----:B------:R0:W4:Y:S01]  /*10e0*/  @!P0 LDG.E.U16 R20, [R2.64+0x300e] ;  /* 0x00300e0402148981 */ /* 0x000122000c1e1500 */
[----:B------:R-:W-:Y:S01]  /*10f0*/  ISETP.GE.AND P0, PT, R14, c[0x0][0x178], PT ;  /* 0x00005e000e007a0c */ /* 0x000fe20003f06270 */
[----:B------:R1:W0:Y:S01]  /*1100*/  MUFU.EX2 R126, R0 ;  /* 0x00000000007e7308 */ /* 0x0002220000000800 */
[----:B------:R-:W-:Y:S02]  /*1110*/  PRMT R16, RZ, 0x7610, R16 ;  /* 0x00007610ff107816 */ /* 0x000fe40000000010 */
[C---:B------:R-:W-:Y:S02]  /*1120*/  IADD3 R10, R96.reuse, 0x1c01, RZ ;  /* 0x00001c01600a7810 */ /* 0x040fe40007ffe0ff */
[----:B-1----:R-:W-:-:S07]  /*1130*/  IADD3 R0, R96, 0x1c02, RZ ;  /* 0x00001c0260007810 */ /* 0x002fce0007ffe0ff */
[----:B------:R1:W4:Y:S01]  /*1140*/  @!P0 LDG.E.U16 R16, [R2.64+0x3800] ;  /* 0x0038000402108981 */ /* 0x000322000c1e1500 */
[----:B------:R-:W-:Y:S02]  /*1150*/  ISETP.GE.AND P5, PT, R0, c[0x0][0x178], PT ;  /* 0x00005e0000007a0c */ /* 0x000fe40003fa6270 */
[----:B------:R-:W-:Y:S02]  /*1160*/  ISETP.GE.AND P0, PT, R10, c[0x0][0x178], PT ;  /* 0x00005e000a007a0c */ /* 0x000fe40003f06270 */
[----:B------:R-:W-:Y:S02]  /*1170*/  PRMT R9, RZ, 0x7610, R9 ;  /* 0x00007610ff097816 */ /* 0x000fe40000000009 */
[C---:B------:R-:W-:Y:S02]  /*1180*/  IADD3 R6, R96.reuse, 0x1c03, RZ ;  /* 0x00001c0360067810 */ /* 0x040fe40007ffe0ff */
[----:B------:R-:W-:Y:S02]  /*1190*/  IADD3 R0, R96, 0x1c04, RZ ;  /* 0x00001c0460007810 */ /* 0x000fe40007ffe0ff */
[----:B------:R-:W-:-:S02]  /*11a0*/  PRMT R15, RZ, 0x7610, R15 ;  /* 0x00007610ff0f7816 */ /* 0x000fc4000000000f */
[----:B------:R-:W-:Y:S01]  /*11b0*/  P2R R133, PR, RZ, 0x20 ;  /* 0x00000020ff857803 */ /* 0x000fe20000000000 */
[----:B------:R1:W5:Y:S01]  /*11c0*/  @!P5 LDG.E.U16 R9, [R2.64+0x3804] ;  /* 0x003804040209d981 */ /* 0x000362000c1e1500 */
[----:B------:R-:W-:Y:S02]  /*11d0*/  ISETP.GE.AND P4, PT, R6, c[0x0][0x178], PT ;  /* 0x00005e0006007a0c */ /* 0x000fe40003f86270 */
[----:B------:R-:W-:Y:S02]  /*11e0*/  ISETP.GE.AND P3, PT, R0, c[0x0][0x178], PT ;  /* 0x00005e0000007a0c */ /* 0x000fe40003f66270 */
[----:B------:R-:W-:Y:S01]  /*11f0*/  IADD3 R95, R96, 0x1c06, RZ ;  /* 0x00001c06605f7810 */ /* 0x000fe20007ffe0ff */
[----:B0-----:R-:W-:Y:S01]  /*1200*/  @!P1 FMUL R126, R126, R126 ;  /* 0x0000007e7e7e9220 */ /* 0x001fe20000400000 */
[C---:B------:R-:W-:Y:S01]  /*1210*/  IADD3 R6, R96.reuse, 0x1c05, RZ ;  /* 0x00001c0560067810 */ /* 0x040fe20007ffe0ff */
[----:B------:R1:W5:Y:S01]  /*1220*/  @!P0 LDG.E.U16 R15, [R2.64+0x3802] ;  /* 0x00380204020f8981 */ /* 0x000362000c1e1500 */
[----:B------:R-:W-:-:S02]  /*1230*/  IADD3 R0, R96, 0x1c07, RZ ;  /* 0x00001c0760007810 */ /* 0x000fc40007ffe0ff */
[----:B------:R-:W-:Y:S01]  /*1240*/  ISETP.GE.AND P5, PT, R23, c[0x0][0x178], PT ;  /* 0x00005e0017007a0c */ /* 0x000fe20003fa6270 */
[----:B------:R-:W-:Y:S01]  /*1250*/  FADD R131, R127, 1 ;  /* 0x3f8000007f837421 */ /* 0x000fe20000000000 */
[----:B------:R-:W-:Y:S02]  /*1260*/  ISETP.GE.AND P2, PT, R6, c[0x0][0x178], PT ;  /* 0x00005e0006007a0c */ /* 0x000fe40003f46270 */
[----:B------:R-:W-:Y:S02]  /*1270*/  ISETP.GE.AND P1, PT, R95, c[0x0][0x178], PT ;  /* 0x00005e005f007a0c */ /* 0x000fe40003f26270 */
[----:B------:R-:W-:Y:S02]  /*1280*/  ISETP.GE.AND P0, PT, R0, c[0x0][0x178], PT ;  /* 0x00005e0000007a0c */ /* 0x000fe40003f06270 */
[----:B--2---:R-:W-:Y:S02]  /*1290*/  SEL R122, R122, RZ, !P5 ;  /* 0x000000ff7a7a7207 */ /* 0x004fe40006800000 */
[----:B------:R-:W-:-:S03]  /*12a0*/  FSETP.GT.AND P6, PT, R131, 8.50705917302346158658e+37, PT ;  /* 0x7e8000008300780b */ /* 0x000fc60003fc4000 */
[----:B------:R-:W-:Y:S01]  /*12b0*/  HADD2.F32 R122, -RZ, R122.H0_H0 ;  /* 0x2000007aff7a7230 */ /* 0x000fe20000004100 */
[----:B------:R-:W-:Y:S02]  /*12c0*/  PRMT R11, RZ, 0x7610, R11 ;  /* 0x00007610ff0b7816 */ /* 0x000fe4000000000b */
[----:B------:R-:W-:Y:S02]  /*12d0*/  PRMT R12, RZ, 0x7610, R12 ;  /* 0x00007610ff0c7816 */ /* 0x000fe4000000000c */
[----:B------:R-:W-:Y:S02]  /*12e0*/  PRMT R7, RZ, 0x7610, R7 ;  /* 0x00007610ff077816 */ /* 0x000fe40000000007 */
[----:B------:R-:W-:Y:S02]  /*12f0*/  PRMT R6, RZ, 0x7610, R6 ;  /* 0x00007610ff067816 */ /* 0x000fe40000000006 */
[----:B------:R-:W-:Y:S01]  /*1300*/  PRMT R0, RZ, 0x7610, R0 ;  /* 0x00007610ff007816 */ /* 0x000fe20000000000 */
[----:B------:R-:W-:Y:S01]  /*1310*/  FADD R127, RZ, -R122 ;  /* 0x8000007aff7f7221 */ /* 0x000fe20000000000 */
[----:B------:R1:W2:Y:S01]  /*1320*/  @!P4 LDG.E.U16 R11, [R2.64+0x3806] ;  /* 0x00380604020bc981 */ /* 0x0002a2000c1e1500 */
[----:B------:R-:W-:-:S03]  /*1330*/  IMAD.MOV.U32 R95, RZ, RZ, 0x3e800000 ;  /* 0x3e800000ff5f7424 */ /* 0x000fc600078e00ff */
[----:B------:R1:W2:Y:S04]  /*1340*/  @!P3 LDG.E.U16 R12, [R2.64+0x3808] ;  /* 0x00380804020cb981 */ /* 0x0002a8000c1e1500 */
[----:B------:R1:W2:Y:S04]  /*1350*/  @!P2 LDG.E.U16 R7, [R2.64+0x380a] ;  /* 0x00380a040207a981 */ /* 0x0002a8000c1e1500 */
[----:B------:R1:W2:Y:S04]  /*1360*/  @!P1 LDG.E.U16 R6, [R2.64+0x380c] ;  /* 0x00380c0402069981 */ /* 0x0002a8000c1e1500 */
[----:B------:R1:W2:Y:S01]  /*1370*/  @!P0 LDG.E.U16 R0, [R2.64+0x380e] ;  /* 0x00380e0402008981 */ /* 0x0002a2000c1e1500 */
[----:B------:R-:W-:Y:S01]  /*1380*/  @P6 FMUL R131, R131, 0.25 ;  /* 0x3e80000083836820 */ /* 0x000fe20000400000 */
[----:B------:R-:W-:Y:S01]  /*1390*/  FSEL R140, R95, 1, P6 ;  /* 0x3f8000005f8c7808 */ /* 0x000fe20003000000 */
[----:B-1----:R-:W-:-:S05]  /*13a0*/  FMUL R3, R127, 1.4426950216293334961 ;  /* 0x3fb8aa3b7f037820 */ /* 0x002fca0000400000 */
[----:B------:R-:W-:Y:S01]  /*13b0*/  FSETP.GEU.AND P6, PT, R3, -126, PT ;  /* 0xc2fc00000300780b */ /* 0x000fe20003fce000 */
[----:B------:R-:W0:-:S12]  /*13c0*/  MUFU.RCP R131, R131 ;  /* 0x0000008300837308 */ /* 0x000e180000001000 */
[----:B------:R-:W-:-:S04]  /*13d0*/  @!P6 FMUL R3, R3, 0.5 ;  /* 0x3f0000000303e820 */ /* 0x000fc80000400000 */
[----:B------:R-:W1:Y:S01]  /*13e0*/  MUFU.EX2 R127, R3 ;  /* 0x00000003007f7308 */ /* 0x000e620000000800 */
[----:B0-----:R-:W-:Y:S01]  /*13f0*/  FMUL R140, R131, R140 ;  /* 0x0000008c838c7220 */ /* 0x001fe20000400000 */
[----:B------:R-:W-:Y:S01]  /*1400*/  ISETP.GE.AND P5, PT, R28, c[0x0][0x178], PT ;  /* 0x00005e001c007a0c */ /* 0x000fe20003fa6270 */
[----:B------:R-:W-:Y:S02]  /*1410*/  FADD R130, R130, 1 ;  /* 0x3f80000082827421 */ /* 0x000fe40000000000 */
[----:B------:R-:W-:Y:S01]  /*1420*/  FMUL R2, R123, R140 ;  /* 0x0000008c7b027220 */ /* 0x000fe20000400000 */
[----:B---3--:R-:W-:-:S05]  /*1430*/  SEL R123, R128, RZ, !P5 ;  /* 0x000000ff807b7207 */ /* 0x008fca0006800000 */
[----:B------:R-:W-:Y:S01]  /*1440*/  HADD2.F32 R123, -RZ, R123.H0_H0 ;  /* 0x2000007bff7b7230 */ /* 0x000fe20000004100 */
[----:B-1----:R-:W-:Y:S01]  /*1450*/  @!P6 FMUL R127, R127, R127 ;  /* 0x0000007f7f7fe220 */ /* 0x002fe20000400000 */
[----:B------:R-:W-:-:S03]  /*1460*/  FSETP.GT.AND P6, PT, R130, 8.50705917302346158658e+37, PT ;  /* 0x7e8000008200780b */ /* 0x000fc60003fc4000 */
[----:B------:R-:W-:-:S04]  /*1470*/  FADD R3, RZ, -R123 ;  /* 0x8000007bff037221 */ /* 0x000fc80000000000 */
[----:B------:R-:W-:Y:S01]  /*1480*/  FMUL R3, R3, 1.4426950216293334961 ;  /* 0x3fb8aa3b03037820 */ /* 0x000fe20000400000 */
[----:B------:R-:W-:-:S05]  /*1490*/  FSEL R131, R95, 1, P6 ;  /* 0x3f8000005f837808 */ /* 0x000fca0003000000 */
[----:B------:R-:W-:Y:S01]  /*14a0*/  @P6 FMUL R130, R130, 0.25 ;  /* 0x3e80000082826820 */ /* 0x000fe20000400000 */
[----:B------:R-:W-:-:S05]  /*14b0*/  FSETP.GEU.AND P6, PT, R3, -126, PT ;  /* 0xc2fc00000300780b */ /* 0x000fca0003fce000 */
[----:B------:R-:W0:Y:S08]  /*14c0*/  MUFU.RCP R130, R130 ;  /* 0x0000008200827308 */ /* 0x000e300000001000 */
[----:B------:R-:W-:-:S04]  /*14d0*/  @!P6 FMUL R3, R3, 0.5 ;  /* 0x3f0000000303e820 */ /* 0x000fc80000400000 */
[----:B------:R-:W1:Y:S01]  /*14e0*/  MUFU.EX2 R128, R3 ;  /* 0x0000000300807308 */ /* 0x000e620000000800 */
[----:B0-----:R-:W-:Y:S01]  /*14f0*/  FMUL R140, R130, R131 ;  /* 0x00000083828c7220 */ /* 0x001fe20000400000 */
[----:B------:R-:W-:Y:S01]  /*1500*/  FADD R131, R124, 1 ;  /* 0x3f8000007c837421 */ /* 0x000fe20000000000 */
[----:B-1----:R-:W-:-:S04]  /*1510*/  @!P6 FMUL R128, R128, R128 ;  /* 0x000000808080e220 */ /* 0x002fc80000400000 */
[----:B------:R-:W-:Y:S02]  /*1520*/  FSETP.GT.AND P6, PT, R131, 8.50705917302346158658e+37, PT ;  /* 0x7e8000008300780b */ /* 0x000fe40003fc4000 */
[----:B------:R-:W-:-:S11]  /*1530*/  ISETP.GE.AND P5, PT, R132, c[0x0][0x178], PT ;  /* 0x00005e0084007a0c */ /* 0x000fd60003fa6270 */
[----:B------:R-:W-:Y:S01]  /*1540*/  @P6 FMUL R131, R131, 0.25 ;  /* 0x3e80000083836820 */ /* 0x000fe20000400000 */
[----:B------:R-:W-:-:S05]  /*1550*/  SEL R124, R129, RZ, !P5 ;  /* 0x000000ff817c7207 */ /* 0x000fca0006800000 */
[----:B------:R-:W0:Y:S01]  /*1560*/  MUFU.RCP R131, R131 ;  /* 0x0000008300837308 */ /* 0x000e220000001000 */
[----:B------:R-:W-:Y:S01]  /*1570*/  HADD2.F32 R124, -RZ, R124.H0_H0 ;  /* 0x2000007cff7c7230 */ /* 0x000fe20000004100 */
[----:B------:R-:W-:-:S04]  /*1580*/  FSEL R130, R95, 1, P6 ;  /* 0x3f8000005f827808 */ /* 0x000fc80003000000 */
[----:B------:R-:W-:Y:S01]  /*1590*/  FADD R3, RZ, -R124 ;  /* 0x8000007cff037221 */ /* 0x000fe20000000000 */
[----:B0-----:R-:W-:-:S03]  /*15a0*/  FMUL R141, R131, R130 ;  /* 0x00000082838d7220 */ /* 0x001fc60000400000 */
[----:B------:R-:W-:-:S05]  /*15b0*/  FMUL R130, R3, 1.4426950216293334961 ;  /* 0x3fb8aa3b03827820 */ /* 0x000fca0000400000 */
[----:B------:R-:W-:-:S13]  /*15c0*/  FSETP.GEU.AND P6, PT, R130, -126, PT ;  /* 0xc2fc00008200780b */ /* 0x000fda0003fce000 */
[----:B------:R-:W-:-:S04]  /*15d0*/  @!P6 FMUL R130, R130, 0.5 ;  /* 0x3f0000008282e820 */ /* 0x000fc80000400000 */
[----:B------:R-:W0:Y:S01]  /*15e0*/  MUFU.EX2 R129, R130 ;  /* 0x0000008200817308 */ /* 0x000e220000000800 */
[----:B------:R-:W-:Y:S01]  /*15f0*/  FADD R137, R126, 1 ;  /* 0x3f8000007e897421 */ /* 0x000fe20000000000 */
[----:B0-----:R-:W-:-:S04]  /*1600*/  @!P6 FMUL R129, R129, R129 ;  /* 0x000000818181e220 */ /* 0x001fc80000400000 */
[----:B------:R-:W-:Y:S02]  /*1610*/  FSETP.GT.AND P6, PT, R137, 8.50705917302346158658e+37, PT ;  /* 0x7e8000008900780b */ /* 0x000fe40003fc4000 */
[----:B------:R-:W-:-:S11]  /*1620*/  ISETP.GE.AND P5, PT, R41, c[0x0][0x178], PT ;  /* 0x00005e0029007a0c */ /* 0x000fd60003fa6270 */
[----:B------:R-:W-:-:S06]  /*1630*/  @P6 FMUL R137, R137, 0.25 ;  /* 0x3e80000089896820 */ /* 0x000fcc0000400000 */
[----:B------:R-:W0:Y:S01]  /*1640*/  MUFU.RCP R137, R137 ;  /* 0x0000008900897308 */ /* 0x000e220000001000 */
[----:B------:R-:W-:Y:S01]  /*1650*/  SEL R125, R125, RZ, !P5 ;  /* 0x000000ff7d7d7207 */ /* 0x000fe20006800000 */
[----:B------:R-:W-:Y:S01]  /*1660*/  FMUL R3, R98, R141 ;  /* 0x0000008d62037220 */ /* 0x000fe20000400000 */
[----:B------:R-:W-:-:S03]  /*1670*/  FSEL R98, R95, 1, P6 ;  /* 0x3f8000005f627808 */ /* 0x000fc60003000000 */
[----:B------:R-:W-:Y:S01]  /*1680*/  HADD2.F32 R125, -RZ, R125.H0_H0 ;  /* 0x2000007dff7d7230 */ /* 0x000fe20000004100 */
[----:B------:R-:W-:Y:S01]  /*1690*/  FMUL R97, R97, R140 ;  /* 0x0000008c61617220 */ /* 0x000fe20000400000 */
[----:B0-----:R-:W-:-:S03]  /*16a0*/  FMUL R140, R137, R98 ;  /* 0x00000062898c7220 */ /* 0x001fc60000400000 */
[----:B------:R-:W-:-:S04]  /*16b0*/  FADD R98, RZ, -R125 ;  /* 0x8000007dff627221 */ /* 0x000fc80000000000 */
[----:B------:R-:W-:-:S05]  /*16c0*/  FMUL R130, R98, 1.4426950216293334961 ;  /* 0x3fb8aa3b62827820 */ /* 0x000fca0000400000 */
[----:B------:R-:W-:-:S13]  /*16d0*/  FSETP.GEU.AND P6, PT, R130, -126, PT ;  /* 0xc2fc00008200780b */ /* 0x000fda0003fce000 */
[----:B------:R-:W-:-:S04]  /*16e0*/  @!P6 FMUL R130, R130, 0.5 ;  /* 0x3f0000008282e820 */ /* 0x000fc80000400000 */
[----:B------:R-:W0:Y:S01]  /*16f0*/  MUFU.EX2 R126, R130 ;  /* 0x00000082007e7308 */ /* 0x000e220000000800 */
[----:B------:R-:W-:Y:S01]  /*1700*/  ISETP.GE.AND P5, PT, R46, c[0x0][0x178], PT ;  /* 0x00005e002e007a0c */ /* 0x000fe20003fa6270 */
[----:B------:R-:W-:Y:S01]  /*1710*/  FMUL R98, R119, R140 ;  /* 0x0000008c77627220 */ /* 0x000fe20000400000 */
[----:B------:R-:W-:Y:S02]  /*1720*/  FADD R131, R121, 1 ;  /* 0x3f80000079837421 */ /* 0x000fe40000000000 */
[----:B----4-:R-:W-:-:S05]  /*1730*/  SEL R119, R120, RZ, !P5 ;  /* 0x000000ff78777207 */ /* 0x010fca0006800000 */
[----:B------:R-:W-:Y:S01]  /*1740*/  HADD2.F32 R119, -RZ, R119.H0_H0 ;  /* 0x20000077ff777230 */ /* 0x000fe20000004100 */
[----:B0-----:R-:W-:Y:S01]  /*1750*/  @!P6 FMUL R126, R126, R126 ;  /* 0x0000007e7e7ee220 */ /* 0x001fe20000400000 */
[----:B------:R-:W-:-:S03]  /*1760*/  FSETP.GT.AND P6, PT, R131, 8.50705917302346158658e+37, PT ;  /* 0x7e8000008300780b */ /* 0x000fc60003fc4000 */
[----:B------:R-:W-:-:S04]  /*1770*/  FADD R120, RZ, -R119 ;  /* 0x80000077ff787221 */ /* 0x000fc80000000000 */
[----:B------:R-:W-:Y:S01]  /*1780*/  FMUL R121, R120, 1.4426950216293334961 ;  /* 0x3fb8aa3b78797820 */ /* 0x000fe20000400000 */
[----:B------:R-:W-:-:S05]  /*1790*/  FSEL R140, R95, 1, P6 ;  /* 0x3f8000005f8c7808 */ /* 0x000fca0003000000 */
[----:B------:R-:W-:Y:S01]  /*17a0*/  @P6 FMUL R131, R131, 0.25 ;  /* 0x3e80000083836820 */ /* 0x000fe20000400000 */
[----:B------:R-:W-:-:S13]  /*17b0*/  FSETP.GEU.AND P6, PT, R121, -126, PT ;  /* 0xc2fc00007900780b */ /* 0x000fda0003fce000 */
[----:B------:R-:W-:-:S04]  /*17c0*/  @!P6 FMUL R121, R121, 0.5 ;  /* 0x3f0000007979e820 */ /* 0x000fc80000400000 */
[----:B------:R-:W0:Y:S01]  /*17d0*/  MUFU.EX2 R130, R121 ;  /* 0x0000007900827308 */ /* 0x000e220000000800 */
[----:B------:R-:W-:Y:S01]  /*17e0*/  ISETP.GE.AND P5, PT, R52, c[0x0][0x178], PT ;  /* 0x00005e0034007a0c */ /* 0x000fe20003fa6270 */
[----:B------:R-:W-:-:S03]  /*17f0*/  FADD R137, R127, 1 ;  /* 0x3f8000007f897421 */ /* 0x000fc60000000000 */
[----:B-----5:R-:W-:-:S03]  /*1800*/  SEL R100, R100, RZ, !P5 ;  /* 0x000000ff64647207 */ /* 0x020fc60006800000 */
[----:B------:R-:W1:Y:S02]  /*1810*/  MUFU.RCP R131, R131 ;  /* 0x0000008300837308 */ /* 0x000e640000001000 */
[----:B------:R-:W-:Y:S01]  /*1820*/  HADD2.F32 R120, -RZ, R100.H0_H0 ;  /* 0x20000064ff787230 */ /* 0x000fe20000004100 */
[----:B0-----:R-:W-:Y:S01]  /*1830*/  @!P6 FMUL R130, R130, R130 ;  /* 0x000000828282e220 */ /* 0x001fe20000400000 */
[----:B------:R-:W-:-:S03]  /*1840*/  FSETP.GT.AND P6, PT, R137, 8.50705917302346158658e+37, PT ;  /* 0x7e8000008900780b */ /* 0x000fc60003fc4000 */
[----:B------:R-:W-:Y:S01]  /*1850*/  FADD R100, RZ, -R120 ;  /* 0x80000078ff647221 */ /* 0x000fe20000000000 */
[----:B-1----:R-:W-:-:S03]  /*1860*/  FMUL R140, R131, R140 ;  /* 0x0000008c838c7220 */ /* 0x002fc60000400000 */
[----:B------:R-:W-:Y:S01]  /*1870*/  FMUL R131, R100, 1.4426950216293334961 ;  /* 0x3fb8aa3b64837820 */ /* 0x000fe20000400000 */
[----:B------:R-:W-:Y:S01]  /*1880*/  FMUL R99, R99, R140 ;  /* 0x0000008c63637220 */ /* 0x000fe20000400000 */
[----:B------:R-:W-:-:S04]  /*1890*/  FSEL R140, R95, 1, P6 ;  /* 0x3f8000005f8c7808 */ /* 0x000fc80003000000 */
[----:B------:R-:W-:Y:S01]  /*18a0*/  @P6 FMUL R137, R137, 0.25 ;  /* 0x3e80000089896820 */ /* 0x000fe20000400000 */
[----:B------:R-:W-:-:S05]  /*18b0*/  FSETP.GEU.AND P6, PT, R131, -126, PT ;  /* 0xc2fc00008300780b */ /* 0x000fca0003fce000 */
[----:B------:R-:W0:Y:S08]  /*18c0*/  MUFU.RCP R137, R137 ;  /* 0x0000008900897308 */ /* 0x000e300000001000 */
[----:B------:R-:W-:-:S04]  /*18d0*/  @!P6 FMUL R131, R131, 0.5 ;  /* 0x3f0000008383e820 */ /* 0x000fc80000400000 */
[----:B------:R-:W1:Y:S01]  /*18e0*/  MUFU.EX2 R127, R131 ;  /* 0x00000083007f7308 */ /* 0x000e620000000800 */
[----:B------:R-:W-:Y:S01]  /*18f0*/  ISETP.GE.AND P5, PT, R56, c[0x0][0x178], PT ;  /* 0x00005e0038007a0c */ /* 0x000fe20003fa6270 */
[----:B0-----:R-:W-:Y:S01]  /*1900*/  FMUL R141, R137, R140 ;  /* 0x0000008c898d7220 */ /* 0x001fe20000400000 */
[----:B------:R-:W-:Y:S02]  /*1910*/  FADD R140, R128, 1 ;  /* 0x3f800000808c7421 */ /* 0x000fe40000000000 */
[----:B------:R-:W-:-:S05]  /*1920*/  SEL R101, R101, RZ, !P5 ;  /* 0x000000ff65657207 */ /* 0x000fca0006800000 */
        /* <DEDUP_REMOVED lines=11> */
[----:B------:R-:W-:Y:S01]  /*19e0*/  ISETP.GE.AND P5, PT, R61, c[0x0][0x178], PT ;  /* 0x00005e003d007a0c */ /* 0x000fe20003fa6270 */
[----:B------:R-:W-:Y:S01]  /*19f0*/  FMUL R100, R122, R141 ;  /* 0x0000008d7a647220 */ /* 0x000fe20000400000 */
[----:B0-----:R-:W-:Y:S01]  /*1a00*/  FMUL R122, R140, R137 ;  /* 0x000000898c7a7220 */ /* 0x001fe20000400000 */
[----:B------:R-:W-:Y:S01]  /*1a10*/  FADD R137, R129, 1 ;  /* 0x3f80000081897421 */ /* 0x000fe20000000000 */
[----:B------:R-:W-:Y:S02]  /*1a20*/  SEL R102, R102, RZ, !P5 ;  /* 0x000000ff66667207 */ /* 0x000fe40006800000 */
[----:B------:R-:W-:-:S03]  /*1a30*/  FMUL R101, R123, R122 ;  /* 0x0000007a7b657220 */ /* 0x000fc60000400000 */
        /* <DEDUP_REMOVED lines=14> */
[----:B------:R-:W-:Y:S01]  /*1b20*/  SEL R103, R103, RZ, !P5 ;  /* 0x000000ff67677207 */ /* 0x000fe20006800000 */
[----:B------:R-:W-:-:S04]  /*1b30*/  FMUL R102, R124, R123 ;  /* 0x0000007b7c667220 */ /* 0x000fc80000400000 */
        /* <DEDUP_REMOVED lines=15> */
[----:B------:R-:W-:Y:S01]  /*1c30*/  FMUL R103, R125, R124 ;  /* 0x0000007c7d677220 */ /* 0x000fe20000400000 */
[----:B-1----:R-:W-:Y:S01]  /*1c40*/  @!P6 FMUL R126, R126, R126 ;  /* 0x0000007e7e7ee220 */ /* 0x002fe20000400000 */
[----:B------:R-:W-:Y:S02]  /*1c50*/  FSETP.GT.AND P6, PT, R137, 8.50705917302346158658e+37, PT ;  /* 0x7e8000008900780b */ /* 0x000fe40003fc4000 */
[----:B------:R-:W-:-:S05]  /*1c60*/  HADD2.F32 R124, -RZ, R104.H0_H0 ;  /* 0x20000068ff7c7230 */ /* 0x000fca0000004100 */
[----:B------:R-:W-:-:S04]  /*1c70*/  FADD R104, RZ, -R124 ;  /* 0x8000007cff687221 */ /* 0x000fc80000000000 */
[----:B------:R-:W-:Y:S02]  /*1c80*/  FMUL R125, R104, 1.4426950216293334961 ;  /* 0x3fb8aa3b687d7820 */ /* 0x000fe40000400000 */
[----:B------:R-:W-:Y:S01]  /*1c90*/  @P6 FMUL R137, R137, 0.25 ;  /* 0x3e80000089896820 */ /* 0x000fe20000400000 */
[----:B------:R-:W-:Y:S02]  /*1ca0*/  FSEL R130, R95, 1, P6 ;  /* 0x3f8000005f827808 */ /* 0x000fe40003000000 */
[----:B------:R-:W-:-:S03]  /*1cb0*/  FSETP.GEU.AND P6, PT, R125, -126, PT ;  /* 0xc2fc00007d00780b */ /* 0x000fc60003fce000 */
[----:B------:R-:W0:Y:S10]  /*1cc0*/  MUFU.RCP R137, R137 ;  /* 0x0000008900897308 */ /* 0x000e340000001000 */
[----:B------:R-:W-:Y:S01]  /*1cd0*/  @!P6 FMUL R125, R125, 0.5 ;  /* 0x3f0000007d7de820 */ /* 0x000fe20000400000 */
[----:B0-----:R-:W-:-:S03]  /*1ce0*/  FMUL R140, R137, R130 ;  /* 0x00000082898c7220 */ /* 0x001fc60000400000 */
[----:B------:R-:W0:Y:S01]  /*1cf0*/  MUFU.EX2 R130, R125 ;  /* 0x0000007d00827308 */ /* 0x000e220000000800 */
[----:B------:R-:W-:Y:S01]  /*1d00*/  ISETP.GE.AND P5, PT, R76, c[0x0][0x178], PT ;  /* 0x00005e004c007a0c */ /* 0x000fe20003fa6270 */
[----:B------:R-:W-:-:S03]  /*1d10*/  FADD R131, R127, 1 ;  /* 0x3f8000007f837421 */ /* 0x000fc60000000000 */
[----:B------:R-:W-:Y:S01]  /*1d20*/  SEL R105, R105, RZ, !P5 ;  /* 0x000000ff69697207 */ /* 0x000fe20006800000 */
[----:B------:R-:W-:-:S04]  /*1d30*/  FMUL R104, R119, R140 ;  /* 0x0000008c77687220 */ /* 0x000fc80000400000 */
[----:B------:R-:W-:Y:S01]  /*1d40*/  HADD2.F32 R119, -RZ, R105.H0_H0 ;  /* 0x20000069ff777230 */ /* 0x000fe20000004100 */
[----:B0-----:R-:W-:Y:S01]  /*1d50*/  @!P6 FMUL R130, R130, R130 ;  /* 0x000000828282e220 */ /* 0x001fe20000400000 */
        /* <DEDUP_REMOVED lines=9> */
[----:B------:R-:W-:Y:S01]  /*1df0*/  FADD R137, R128, 1 ;  /* 0x3f80000080897421 */ /* 0x000fe20000000000 */
[----:B------:R-:W-:Y:S01]  /*1e00*/  ISETP.GE.AND P5, PT, R84, c[0x0][0x178], PT ;  /* 0x00005e0054007a0c */ /* 0x000fe20003fa6270 */
[----:B0-----:R-:W-:-:S03]  /*1e10*/  FMUL R141, R131, R140 ;  /* 0x0000008c838d7220 */ /* 0x001fc60000400000 */
        /* <DEDUP_REMOVED lines=14> */
[----:B------:R-:W-:Y:S01]  /*1f00*/  FADD R140, R129, 1 ;  /* 0x3f800000818c7421 */ /* 0x000fe20000000000 */
[----:B------:R-:W-:-:S04]  /*1f10*/  ISETP.GE.AND P5, PT, R94, c[0x0][0x178], PT ;  /* 0x00005e005e007a0c */ /* 0x000fc80003fa6270 */
[----:B------:R-:W-:Y:S01]  /*1f20*/  SEL R108, R108, RZ, !P5 ;  /* 0x000000ff6c6c7207 */ /* 0x000fe20006800000 */
[----:B------:R-:W-:Y:S01]  /*1f30*/  FMUL R106, R121, R142 ;  /* 0x0000008e796a7220 */ /* 0x000fe20000400000 */
[----:B0-----:R-:W-:Y:S01]  /*1f40*/  @!P6 FMUL R128, R128, R128 ;  /* 0x000000808080e220 */ /* 0x001fe20000400000 */
        /* <DEDUP_REMOVED lines=13> */
[----:B------:R-:W-:-:S05]  /*2020*/  SEL R110, R110, RZ, !P5 ;  /* 0x000000ff6e6e7207 */ /* 0x000fca0006800000 */
[----:B------:R-:W-:Y:S01]  /*2030*/  HADD2.F32 R125, -RZ, R110.H0_H0 ;  /* 0x2000006eff7d7230 */ /* 0x000fe20000004100 */
[----:B0-----:R-:W-:Y:S01]  /*2040*/  @!P6 FMUL R129, R129, R129 ;  /* 0x000000818181e220 */ /* 0x001fe20000400000 */
[----:B------:R-:W-:-:S03]  /*2050*/  FSETP.GT.AND P6, PT, R137, 8.50705917302346158658e+37, PT ;  /* 0x7e8000008900780b */ /* 0x000fc60003fc4000 */
[----:B------:R-:W-:Y:S01]  /*2060*/  FADD R110, RZ, -R125 ;  /* 0x8000007dff6e7221 */ /* 0x000fe20000000000 */
[----:B------:R-:W-:-:S03]  /*2070*/  FMUL R108, R122, R141 ;  /* 0x0000008d7a6c7220 */ /* 0x000fc60000400000 */
        /* <DEDUP_REMOVED lines=8> */
[----:B------:R-:W-:Y:S01]  /*2100*/  FADD R140, R130, 1 ;  /* 0x3f800000828c7421 */ /* 0x000fe20000000000 */
[----:B0-----:R-:W-:Y:S02]  /*2110*/  FMUL R122, R137, R122 ;  /* 0x0000007a897a7220 */ /* 0x001fe40000400000 */
        /* <DEDUP_REMOVED lines=12> */
[----:B------:R-:W-:-:S07]  /*21e0*/  FADD R137, R127, 1 ;  /* 0x3f8000007f897421 */ /* 0x000fce0000000000 */
[----:B------:R-:W1:Y:S01]  /*21f0*/  MUFU.RCP R140, R140 ;  /* 0x0000008c008c7308 */ /* 0x000e620000001000 */
[----:B0-----:R-:W-:Y:S01]  /*2200*/  @!P6 FMUL R130, R130, R130 ;  /* 0x000000828282e220 */ /* 0x001fe20000400000 */
[----:B------:R-:W-:Y:S02]  /*2210*/  FSETP.GT.AND P6, PT, R137, 8.50705917302346158658e+37, PT ;  /* 0x7e8000008900780b */ /* 0x000fe40003fc4000 */
[----:B------:R-:W-:-:S11]  /*2220*/  ISETP.GE.AND P5, PT, R91, c[0x0][0x178], PT ;  /* 0x00005e005b007a0c */ /* 0x000fd60003fa6270 */
[----:B------:R-:W-:Y:S01]  /*2230*/  @P6 FMUL R137, R137, 0.25 ;  /* 0x3e80000089896820 */ /* 0x000fe20000400000 */
[----:B-1----:R-:W-:Y:S01]  /*2240*/  FMUL R123, R140, R123 ;  /* 0x0000007b8c7b7220 */ /* 0x002fe20000400000 */
[----:B------:R-:W-:-:S04]  /*2250*/  SEL R114, R114, RZ, !P5 ;  /* 0x000000ff72727207 */ /* 0x000fc80006800000 */
[----:B------:R-:W0:Y:S01]  /*2260*/  MUFU.RCP R137, R137 ;  /* 0x0000008900897308 */ /* 0x000e220000001000 */
[----:B------:R-:W-:Y:S01]  /*2270*/  FMUL R112, R124, R123 ;  /* 0x0000007b7c707220 */ /* 0x000fe20000400000 */
        /* <DEDUP_REMOVED lines=24> */
[----:B------:R-:W-:Y:S02]  /*2400*/  P2R R139, PR, RZ, 0x1 ;  /* 0x00000001ff8b7803 */ /* 0x000fe40000000000 */
        /* <DEDUP_REMOVED lines=33> */
[----:B0-----:R-:W-:-:S04]  /*2620*/  @!P6 FMUL R126, R126, R126 ;  /* 0x0000007e7e7ee220 */ /* 0x001fc80000400000 */
[----:B------:R-:W-:Y:S02]  /*2630*/  FSETP.GT.AND P6, PT, R137, 8.50705917302346158658e+37, PT ;  /* 0x7e8000008900780b */ /* 0x000fe40003fc4000 */
[----:B------:R-:W-:Y:S02]  /*2640*/  P2R R138, PR, RZ, 0x2 ;  /* 0x00000002ff8a7803 */ /* 0x000fe40000000000 */
[----:B------:R-:W-:-:S09]  /*2650*/  ISETP.GE.AND P1, PT, R87, c[0x0][0x178], PT ;  /* 0x00005e0057007a0c */ /* 0x000fd20003f26270 */
        /* <DEDUP_REMOVED lines=8> */
[----:B------:R-:W-:Y:S01]  /*26e0*/  FSETP.GEU.AND P6, PT, R130, -126, PT ;  /* 0xc2fc00008200780b */ /* 0x000fe20003fce000 */
[----:B------:R-:W-:-:S12]  /*26f0*/  FMUL R118, R125, R142 ;  /* 0x0000008e7d767220 */ /* 0x000fd80000400000 */
[----:B------:R-:W-:-:S04]  /*2700*/  @!P6 FMUL R130, R130, 0.5 ;  /* 0x3f0000008282e820 */ /* 0x000fc80000400000 */
        /* <DEDUP_REMOVED lines=19> */
[----:B------:R-:W-:Y:S02]  /*2840*/  P2R R136, PR, RZ, 0x4 ;  /* 0x00000004ff887803 */ /* 0x000fe40000000000 */
[----:B------:R-:W-:-:S09]  /*2850*/  ISETP.GE.AND P2, PT, R85, c[0x0][0x178], PT ;  /* 0x00005e0055007a0c */ /* 0x000fd20003f46270 */
        /* <DEDUP_REMOVED lines=10> */
[----:B------:R-:W-:Y:S02]  /*2900*/  FSETP.GEU.AND P6, PT, R131, -126, PT ;  /* 0xc2fc00008300780b */ /* 0x000fe40003fce000 */
[----:B------:R-:W-:-:S11]  /*2910*/  P2R R135, PR, RZ, 0x8 ;  /* 0x00000008ff877803 */ /* 0x000fd60000000000 */
[----:B------:R-:W-:-:S04]  /*2920*/  @!P6 FMUL R131, R131, 0.5 ;  /* 0x3f0000008383e820 */ /* 0x000fc80000400000 */
        /* <DEDUP_REMOVED lines=12> */
[----:B------:R-:W-:-:S13]  /*29f0*/  FSETP.GEU.AND P6, PT, R119, -126, PT ;  /* 0xc2fc00007700780b */ /* 0x000fda0003fce000 */
[----:B------:R-:W-:-:S04]  /*2a00*/  @!P6 FMUL R119, R119, 0.5 ;  /* 0x3f0000007777e820 */ /* 0x000fc80000400000 */
[----:B------:R-:W0:Y:S01]  /*2a10*/  MUFU.EX2 R129, R119 ;  /* 0x0000007700817308 */ /* 0x000e220000000800 */
[----:B------:R-:W-:Y:S01]  /*2a20*/  FADD R141, R126, 1 ;  /* 0x3f8000007e8d7421 */ /* 0x000fe20000000000 */
[----:B0-----:R-:W-:-:S04]  /*2a30*/  @!P6 FMUL R129, R129, R129 ;  /* 0x000000818181e220 */ /* 0x001fc80000400000 */
[----:B------:R-:W-:Y:S02]  /*2a40*/  FSETP.GT.AND P6, PT, R141, 8.50705917302346158658e+37, PT ;  /* 0x7e8000008d00780b */ /* 0x000fe40003fc4000 */
[----:B------:R-:W0:Y:S01]  /*2a50*/  MUFU.RCP R137, R137 ;  /* 0x0000008900897308 */ /* 0x000e220000001000 */
[----:B------:R-:W-:Y:S02]  /*2a60*/  P2R R134, PR, RZ, 0x10 ;  /* 0x00000010ff867803 */ /* 0x000fe40000000000 */
[----:B------:R-:W-:-:S08]  /*2a70*/  ISETP.GE.AND P4, PT, R82, c[0x0][0x178], PT ;  /* 0x00005e0052007a0c */ /* 0x000fd00003f86270 */
[----:B------:R-:W-:Y:S01]  /*2a80*/  @P6 FMUL R141, R141, 0.25 ;  /* 0x3e8000008d8d6820 */ /* 0x000fe20000400000 */
[----:B------:R-:W-:-:S05]  /*2a90*/  SEL R107, R107, RZ, !P4 ;  /* 0x000000ff6b6b7207 */ /* 0x000fca0006000000 */
[----:B------:R-:W1:Y:S01]  /*2aa0*/  MUFU.RCP R141, R141 ;  /* 0x0000008d008d7308 */ /* 0x000e620000001000 */
[----:B0-----:R-:W-:Y:S01]  /*2ab0*/  FMUL R143, R137, R144 ;  /* 0x00000090898f7220 */ /* 0x001fe20000400000 */
[----:B------:R-:W-:-:S03]  /*2ac0*/  HADD2.F32 R126, -RZ, R107.H0_H0 ;  /* 0x2000006bff7e7230 */ /* 0x000fc60000004100 */
[----:B------:R-:W-:Y:S01]  /*2ad0*/  FMUL R109, R120, R143 ;  /* 0x0000008f786d7220 */ /* 0x000fe20000400000 */
[----:B------:R-:W-:Y:S01]  /*2ae0*/  FSEL R120, R95, 1, P6 ;  /* 0x3f8000005f787808 */ /* 0x000fe20003000000 */
[----:B------:R-:W-:-:S04]  /*2af0*/  FADD R107, RZ, -R126 ;  /* 0x8000007eff6b7221 */ /* 0x000fc80000000000 */
[----:B-1----:R-:W-:Y:S01]  /*2b00*/  FMUL R144, R141, R120 ;  /* 0x000000788d907220 */ /* 0x002fe20000400000 */
[----:B------:R-:W-:-:S05]  /*2b10*/  FMUL R120, R107, 1.4426950216293334961 ;  /* 0x3fb8aa3b6b787820 */ /* 0x000fca0000400000 */
[----:B------:R-:W-:-:S13]  /*2b20*/  FSETP.GEU.AND P6, PT, R120, -126, PT ;  /* 0xc2fc00007800780b */ /* 0x000fda0003fce000 */
        /* <DEDUP_REMOVED lines=19> */
[----:B------:R-:W-:Y:S01]  /*2c60*/  FSETP.GT.AND P6, PT, R127, 8.50705917302346158658e+37, PT ;  /* 0x7e8000007f00780b */ /* 0x000fe20003fc4000 */
[----:B------:R-:W-:Y:S01]  /*2c70*/  FADD R130, R130, 1 ;  /* 0x3f80000082827421 */ /* 0x000fe20000000000 */
[----:B-1----:R-:W-:-:S04]  /*2c80*/  FMUL R121, R137, R144 ;  /* 0x0000009089797220 */ /* 0x002fc80000400000 */
[----:B------:R-:W-:Y:S01]  /*2c90*/  FMUL R120, R124, R121 ;  /* 0x000000797c787220 */ /* 0x000fe20000400000 */
[----:B------:R-:W-:-:S06]  /*2ca0*/  FSEL R124, R95, 1, P6 ;  /* 0x3f8000005f7c7808 */ /* 0x000fcc0003000000 */
[----:B------:R-:W-:Y:S01]  /*2cb0*/  @P6 FMUL R127, R127, 0.25 ;  /* 0x3e8000007f7f6820 */ /* 0x000fe20000400000 */
[----:B------:R-:W-:Y:S01]  /*2cc0*/  FSETP.GT.AND P6, PT, R130, 8.50705917302346158658e+37, PT ;  /* 0x7e8000008200780b */ /* 0x000fe20003fc4000 */
[----:B------:R-:W-:-:S03]  /*2cd0*/  FADD R129, R129, 1 ;  /* 0x3f80000081817421 */ /* 0x000fc60000000000 */
[----:B------:R-:W-:-:S09]  /*2ce0*/  FSEL R137, R95, 1, P6 ;  /* 0x3f8000005f897808 */ /* 0x000fd20003000000 */
[----:B------:R-:W-:Y:S01]  /*2cf0*/  @P6 FMUL R130, R130, 0.25 ;  /* 0x3e80000082826820 */ /* 0x000fe20000400000 */
[----:B------:R-:W-:Y:S01]  /*2d00*/  FSETP.GT.AND P6, PT, R129, 8.50705917302346158658e+37, PT ;  /* 0x7e8000008100780b */ /* 0x000fe20003fc4000 */
[----:B------:R-:W0:-:S12]  /*2d10*/  MUFU.RCP R127, R127 ;  /* 0x0000007f007f7308 */ /* 0x000e180000001000 */
[----:B------:R-:W-:-:S06]  /*2d20*/  @P6 FMUL R129, R129, 0.25 ;  /* 0x3e80000081816820 */ /* 0x000fcc0000400000 */
[----:B------:R-:W1:Y:S01]  /*2d30*/  MUFU.RCP R129, R129 ;  /* 0x0000008100817308 */ /* 0x000e620000001000 */
[----:B------:R-:W-:Y:S02]  /*2d40*/  P2R R140, PR, RZ, 0x1 ;  /* 0x00000001ff8c7803 */ /* 0x000fe40000000000 */
[C---:B------:R-:W-:Y:S02]  /*2d50*/  ISETP.GE.AND P0, PT, R96.reuse, c[0x0][0x178], PT ;  /* 0x00005e0060007a0c */ /* 0x040fe40003f06270 */
[----:B------:R-:W-:Y:S01]  /*2d60*/  FSEL R4, R95, 1, P6 ;  /* 0x3f8000005f047808 */ /* 0x000fe20003000000 */
[----:B0-----:R-:W-:Y:S01]  /*2d70*/  FMUL R121, R127, R124 ;  /* 0x0000007c7f797220 */ /* 0x001fe20000400000 */
[----:B------:R-:W-:Y:S01]  /*2d80*/  FADD R124, R125, 1 ;  /* 0x3f8000007d7c7421 */ /* 0x000fe20000000000 */
[----:B------:R-:W-:Y:S02]  /*2d90*/  PRMT R127, RZ, 0x7610, R127 ;  /* 0x00007610ff7f7816 */ /* 0x000fe4000000007f */
[----:B-1----:R-:W-:Y:S01]  /*2da0*/  FMUL R125, R129, R4 ;  /* 0x00000004817d7220 */ /* 0x002fe20000400000 */
[----:B------:R-:W-:-:S05]  /*2db0*/  IMAD.WIDE R4, R96, R5, c[0x0][0x168] ;  /* 0x00005a0060047625 */ /* 0x000fca00078e0205 */
[----:B------:R-:W3:Y:S01]  /*2dc0*/  @!P0 LDG.E.U16 R127, [R4.64] ;  /* 0x00000004047f8981 */ /* 0x000ee2000c1e1500 */
[----:B------:R-:W-:-:S05]  /*2dd0*/  FADD R131, R131, 1 ;  /* 0x3f80000083837421 */ /* 0x000fca0000000000 */
[----:B------:R-:W-:Y:S01]  /*2de0*/  FSETP.GT.AND P6, PT, R131, 8.50705917302346158658e+37, PT ;  /* 0x7e8000008300780b */ /* 0x000fe20003fc4000 */
[----:B------:R-:W0:Y:S03]  /*2df0*/  MUFU.RCP R130, R130 ;  /* 0x0000008200827308 */ /* 0x000e260000001000 */
[----:B------:R-:W-:Y:S01]  /*2e00*/  FSEL R144, R95, 1, P6 ;  /* 0x3f8000005f907808 */ /* 0x000fe20003000000 */
[----:B------:R-:W-:-:S08]  /*2e10*/  FMUL R121, R122, R121 ;  /* 0x000000797a797220 */ /* 0x000fd00000400000 */
[----:B------:R-:W-:Y:S01]  /*2e20*/  @P6 FMUL R131, R131, 0.25 ;  /* 0x3e80000083836820 */ /* 0x000fe20000400000 */
[----:B------:R-:W-:Y:S01]  /*2e30*/  FSETP.GT.AND P6, PT, R124, 8.50705917302346158658e+37, PT ;  /* 0x7e8000007c00780b */ /* 0x000fe20003fc4000 */
[----:B0-----:R-:W-:-:S04]  /*2e40*/  FMUL R122, R130, R137 ;  /* 0x00000089827a7220 */ /* 0x001fc80000400000 */
[----:B------:R-:W-:Y:S01]  /*2e50*/  FMUL R122, R123, R122 ;  /* 0x0000007a7b7a7220 */ /* 0x000fe20000400000 */
[----:B------:R-:W-:-:S07]  /*2e60*/  FSEL R123, R95, 1, P6 ;  /* 0x3f8000005f7b7808 */ /* 0x000fce0003000000 */
[----:B------:R-:W-:Y:S01]  /*2e70*/  @P6 FMUL R124, R124, 0.25 ;  /* 0x3e8000007c7c6820 */ /* 0x000fe20000400000 */
[----:B------:R-:W-:Y:S02]  /*2e80*/  ISETP.GE.AND P6, PT, R8, c[0x0][0x178], PT ;  /* 0x00005e0008007a0c */ /* 0x000fe40003fc6270 */
[----:B------:R-:W-:Y:S02]  /*2e90*/  P2R R142, PR, RZ, 0x2 ;  /* 0x00000002ff8e7803 */ /* 0x000fe40000000000 */
[----:B------:R-:W-:Y:S01]  /*2ea0*/  ISETP.GE.AND P1, PT, R17, c[0x0][0x178], PT ;  /* 0x00005e0011007a0c */ /* 0x000fe20003f26270 */
[----:B------:R-:W-:Y:S01]  /*2eb0*/  FMUL R125, R128, R125 ;  /* 0x0000007d807d7220 */ /* 0x000fe20000400000 */
[----:B------:R-:W-:-:S11]  /*2ec0*/  PRMT R128, RZ, 0x7610, R128 ;  /* 0x00007610ff807816 */ /* 0x000fd60000000080 */
[----:B------:R-:W4:Y:S01]  /*2ed0*/  @!P1 LDG.E.U16 R128, [R4.64+0x4] ;  /* 0x0000040404809981 */ /* 0x000f22000c1e1500 */
[----:B---3--:R-:W-:Y:S02]  /*2ee0*/  SEL R130, R127, RZ, !P0 ;  /* 0x000000ff7f827207 */ /* 0x008fe40004000000 */
[----:B------:R-:W-:Y:S02]  /*2ef0*/  PRMT R127, RZ, 0x7610, R127 ;  /* 0x00007610ff7f7816 */ /* 0x000fe4000000007f */
[----:B------:R-:W-:Y:S01]  /*2f00*/  ISETP.GE.AND P0, PT, R13, c[0x0][0x178], PT ;  /* 0x00005e000d007a0c */ /* 0x000fe20003f06270 */
[----:B------:R-:W-:-:S03]  /*2f10*/  HADD2.F32 R129, -RZ, R130.H0_H0 ;  /* 0x20000082ff817230 */ /* 0x000fc60000004100 */
[----:B------:R-:W3:Y:S02]  /*2f20*/  @!P6 LDG.E.U16 R127, [R4.64+0x2] ;  /* 0x00000204047fe981 */ /* 0x000ee4000c1e1500 */
[----:B------:R-:W-:Y:S01]  /*2f30*/  FMUL R2, R129, R2 ;  /* 0x0000000281027220 */ /* 0x000fe20000400000 */
[----:B------:R-:W-:-:S06]  /*2f40*/  PRMT R129, RZ, 0x7610, R129 ;  /* 0x00007610ff817816 */ /* 0x000fcc0000000081 */
[----:B------:R-:W5:Y:S01]  /*2f50*/  @!P0 LDG.E.U16 R129, [R4.64+0x6] ;  /* 0x0000060404818981 */ /* 0x000f62000c1e1500 */
[----:B------:R-:W0:Y:S02]  /*2f60*/  MUFU.RCP R131, R131 ;  /* 0x0000008300837308 */ /* 0x000e240000001000 */
[----:B0-----:R-:W-:Y:S01]  /*2f70*/  FMUL R137, R131, R144 ;  /* 0x0000009083897220 */ /* 0x001fe20000400000 */
[----:B----4-:R-:W-:Y:S02]  /*2f80*/  SEL R130, R128, RZ, !P1 ;  /* 0x000000ff80827207 */ /* 0x010fe40004800000 */
[----:B------:R-:W-:Y:S02]  /*2f90*/  ISETP.GE.AND P1, PT, R23, c[0x0][0x178], PT ;  /* 0x00005e0017007a0c */ /* 0x000fe40003f26270 */
[----:B---3--:R-:W-:Y:S02]  /*2fa0*/  SEL R127, R127, RZ, !P6 ;  /* 0x000000ff7f7f7207 */ /* 0x008fe40007000000 */
[----:B------:R-:W-:-:S03]  /*2fb0*/  ISETP.GE.AND P6, PT, R18, c[0x0][0x178], PT ;  /* 0x00005e0012007a0c */ /* 0x000fc60003fc6270 */
[----:B------:R-:W-:Y:S01]  /*2fc0*/  HADD2.F32 R128, -RZ, R127.H0_H0 ;  /* 0x2000007fff807230 */ /* 0x000fe20000004100 */
[----:B-----5:R-:W-:-:S04]  /*2fd0*/  SEL R131, R129, RZ, !P0 ;  /* 0x000000ff81837207 */ /* 0x020fc80004000000 */
[----:B------:R-:W-:Y:S01]  /*2fe0*/  FMUL R127, R128, R97 ;  /* 0x00000061807f7220 */ /* 0x000fe20000400000 */
[----:B------:R-:W-:Y:S02]  /*2ff0*/  PRMT R97, RZ, 0x7610, R97 ;  /* 0x00007610ff617816 */ /* 0x000fe40000000061 */
[----:B------:R-:W-:Y:S01]  /*3000*/  PRMT R129, RZ, 0x7610, R129 ;  /* 0x00007610ff817816 */ /* 0x000fe20000000081 */
[----:B------:R-:W-:Y:S01]  /*3010*/  HADD2.F32 R131, -RZ, R131.H0_H0 ;  /* 0x20000083ff837230 */ /* 0x000fe20000004100 */
[----:B------:R-:W-:Y:S02]  /*3020*/  ISETP.GE.AND P0, PT, R28, c[0x0][0x178], PT ;  /* 0x00005e001c007a0c */ /* 0x000fe40003f06270 */
[----:B------:R-:W3:Y:S04]  /*3030*/  @!P6 LDG.E.U16 R97, [R4.64+0x8] ;  /* 0x000008040461e981 */ /* 0x000ee8000c1e1500 */
[----:B------:R-:W4:Y:S01]  /*3040*/  @!P1 LDG.E.U16 R129, [R4.64+0xa] ;  /* 0x00000a0404819981 */ /* 0x000f22000c1e1500 */
[----:B------:R-:W-:Y:S01]  /*3050*/  FMUL R128, R131, R98 ;  /* 0x0000006283807220 */ /* 0x000fe20000400000 */
[----:B------:R-:W-:-:S06]  /*3060*/  PRMT R98, RZ, 0x7610, R98 ;  /* 0x00007610ff627816 */ /* 0x000fcc0000000062 */
[----:B------:R-:W5:Y:S01]  /*3070*/  @!P0 LDG.E.U16 R98, [R4.64+0xc] ;  /* 0x00000c0404628981 */ /* 0x000f62000c1e1500 */
[----:B------:R-:W-:-:S05]  /*3080*/  HADD2.F32 R130, -RZ, R130.H0_H0 ;  /* 0x20000082ff827230 */ /* 0x000fca0000004100 */
[----:B------:R-:W-:Y:S01]  /*3090*/  FMUL R3, R130, R3 ;  /* 0x0000000382037220 */ /* 0x000fe20000400000 */
[----:B---3--:R-:W-:Y:S02]  /*30a0*/  SEL R97, R97, RZ, !P6 ;  /* 0x000000ff61617207 */ /* 0x008fe40007000000 */
[----:B----4-:R-:W-:-:S03]  /*30b0*/  SEL R129, R129, RZ, !P1 ;  /* 0x000000ff81817207 */ /* 0x010fc60004800000 */
[----:B------:R-:W-:Y:S01]  /*30c0*/  HADD2.F32 R130, -RZ, R97.H0_H0 ;  /* 0x20000061ff827230 */ /* 0x000fe20000004100 */
[----:B------:R-:W-:Y:S02]  /*30d0*/  ISETP.GE.AND P6, PT, R132, c[0x0][0x178], PT ;  /* 0x00005e0084007a0c */ /* 0x000fe40003fc6270 */
[----:B------:R-:W-:Y:S01]  /*30e0*/  ISETP.GE.AND P1, PT, R41, c[0x0][0x178], PT ;  /* 0x00005e0029007a0c */ /* 0x000fe20003f26270 */
[----:B------:R-:W-:Y:S01]  /*30f0*/  HADD2.F32 R97, -RZ, R129.H0_H0 ;  /* 0x20000081ff617230 */ /* 0x000fe20000004100 */
[----:B------:R-:W-:-:S04]  /*3100*/  FMUL R129, R130, R99 ;  /* 0x0000006382817220 */ /* 0x000fc80000400000 */
[----:B------:R-:W-:Y:S01]  /*3110*/  FMUL R130, R97, R100 ;  /* 0x0000006461827220 */ /* 0x000fe20000400000 */
[----:B-----5:R-:W-:Y:S02]  /*3120*/  SEL R100, R98, RZ, !P0 ;  /* 0x000000ff62647207 */ /* 0x020fe40004000000 */
[----:B------:R-:W-:Y:S02]  /*3130*/  PRMT R97, RZ, 0x7610, R97 ;  /* 0x00007610ff617816 */ /* 0x000fe40000000061 */
[----:B------:R-:W-:Y:S02]  /*3140*/  PRMT R98, RZ, 0x7610, R98 ;  /* 0x00007610ff627816 */ /* 0x000fe40000000062 */
[----:B------:R-:W-:Y:S02]  /*3150*/  ISETP.GE.AND P0, PT, R46, c[0x0][0x178], PT ;  /* 0x00005e002e007a0c */ /* 0x000fe40003f06270 */
[----:B------:R-:W3:Y:S01]  /*3160*/  @!P6 LDG.E.U16 R97, [R4.64+0xe] ;  /* 0x00000e040461e981 */ /* 0x000ee2000c1e1500 */
[----:B------:R-:W-:-:S03]  /*3170*/  PRMT R99, RZ, 0x7610, R99 ;  /* 0x00007610ff637816 */ /* 0x000fc60000000063 */
[----:B------:R-:W4:Y:S07]  /*3180*/  @!P1 LDG.E.U16 R98, [R4.64+0x800] ;  /* 0x0008000404629981 */ /* 0x000f2e000c1e1500 */
[----:B------:R-:W5:Y:S01]  /*3190*/  @!P0 LDG.E.U16 R99, [R4.64+0x802] ;  /* 0x0008020404638981 */ /* 0x000f62000c1e1500 */
[----:B---3--:R-:W-:Y:S02]  /*31a0*/  SEL R97, R97, RZ, !P6 ;  /* 0x000000ff61617207 */ /* 0x008fe40007000000 */
[----:B----4-:R-:W-:-:S03]  /*31b0*/  SEL R98, R98, RZ, !P1 ;  /* 0x000000ff62627207 */ /* 0x010fc60004800000 */
[----:B------:R-:W-:Y:S01]  /*31c0*/  HADD2.F32 R97, -RZ, R97.H0_H0 ;  /* 0x20000061ff617230 */ /* 0x000fe20000004100 */
[----:B------:R-:W-:Y:S02]  /*31d0*/  ISETP.GE.AND P6, PT, R52, c[0x0][0x178], PT ;  /* 0x00005e0034007a0c */ /* 0x000fe40003fc6270 */
[----:B------:R-:W-:Y:S01]  /*31e0*/  ISETP.GE.AND P1, PT, R56, c[0x0][0x178], PT ;  /* 0x00005e0038007a0c */ /* 0x000fe20003f26270 */
[----:B------:R-:W-:Y:S01]  /*31f0*/  HADD2.F32 R98, -RZ, R98.H0_H0 ;  /* 0x20000062ff627230 */ /* 0x000fe20000004100 */
[----:B-----5:R-:W-:Y:S01]  /*3200*/  SEL R99, R99, RZ, !P0 ;  /* 0x000000ff63637207 */ /* 0x020fe20004000000 */
[----:B------:R-:W-:Y:S01]  /*3210*/  FMUL R102, R97, R102 ;  /* 0x0000006661667220 */ /* 0x000fe20000400000 */
[----:B------:R-:W-:Y:S02]  /*3220*/  PRMT R97, RZ, 0x7610, R97 ;  /* 0x00007610ff617816 */ /* 0x000fe40000000061 */
[----:B------:R-:W-:Y:S01]  /*3230*/  FMUL R103, R98, R103 ;  /* 0x0000006762677220 */ /* 0x000fe20000400000 */
[----:B------:R-:W-:Y:S01]  /*3240*/  PRMT R98, RZ, 0x7610, R98 ;  /* 0x00007610ff627816 */ /* 0x000fe20000000062 */
[----:B------:R-:W-:Y:S01]  /*3250*/  HADD2.F32 R99, -RZ, R99.H0_H0 ;  /* 0x20000063ff637230 */ /* 0x000fe20000004100 */
[----:B------:R-:W-:-:S02]  /*3260*/  ISETP.GE.AND P0, PT, R61, c[0x0][0x178], PT ;  /* 0x00005e003d007a0c */ /* 0x000fc40003f06270 */
[----:B------:R-:W3:Y:S02]  /*3270*/  @!P6 LDG.E.U16 R97, [R4.64+0x804] ;  /* 0x000804040461e981 */ /* 0x000ee4000c1e1500 */
[----:B------:R-:W-:Y:S01]  /*3280*/  FMUL R104, R99, R104 ;  /* 0x0000006863687220 */ /* 0x000fe20000400000 */
[----:B------:R-:W-:Y:S01]  /*3290*/  PRMT R99, RZ, 0x7610, R99 ;  /* 0x00007610ff637816 */ /* 0x000fe20000000063 */
[----:B------:R-:W4:Y:S07]  /*32a0*/  @!P1 LDG.E.U16 R98, [R4.64+0x806] ;  /* 0x0008060404629981 */ /* 0x000f2e000c1e1500 */
        /* <DEDUP_REMOVED lines=11> */
[----:B------:R-:W-:Y:S02]  /*3360*/  ISETP.GE.AND P0, PT, R76, c[0x0][0x178], PT ;  /* 0x00005e004c007a0c */ /* 0x000fe40003f06270 */
[----:B------:R-:W-:Y:S01]  /*3370*/  FMUL R106, R97, R106 ;  /* 0x0000006a616a7220 */ /* 0x000fe20000400000 */
[----:B------:R-:W-:Y:S01]  /*3380*/  PRMT R97, RZ, 0x7610, R97 ;  /* 0x00007610ff617816 */ /* 0x000fe20000000061 */
[----:B------:R-:W-:Y:S01]  /*3390*/  HADD2.F32 R99, -RZ, R99.H0_H0 ;  /* 0x20000063ff637230 */ /* 0x000fe20000004100 */
[----:B------:R-:W-:-:S04]  /*33a0*/  PRMT R98, RZ, 0x7610, R98 ;  /* 0x00007610ff627816 */ /* 0x000fc80000000062 */
[----:B------:R-:W3:Y:S01]  /*33b0*/  @!P6 LDG.E.U16 R97, [R4.64+0x80a] ;  /* 0x00080a040461e981 */ /* 0x000ee2000c1e1500 */
[----:B------:R-:W-:Y:S01]  /*33c0*/  FMUL R108, R99, R108 ;  /* 0x0000006c636c7220 */ /* 0x000fe20000400000 */
[----:B------:R-:W-:Y:S02]  /*33d0*/  PRMT R99, RZ, 0x7610, R99 ;  /* 0x00007610ff637816 */ /* 0x000fe40000000063 */
[----:B------:R-:W4:Y:S04]  /*33e0*/  @!P1 LDG.E.U16 R98, [R4.64+0x80c] ;  /* 0x00080c0404629981 */ /* 0x000f28000c1e1500 */
[----:B------:R-:W5:Y:S01]  /*33f0*/  @!P0 LDG.E.U16 R99, [R4.64+0x80e] ;  /* 0x00080e0404638981 */ /* 0x000f62000c1e1500 */
[----:B------:R-:W-:Y:S01]  /*3400*/  FMUL R126, R126, R137 ;  /* 0x000000897e7e7220 */ /* 0x000fe20000400000 */
[----:B---3--:R-:W-:-:S02]  /*3410*/  SEL R97, R97, RZ, !P6 ;  /* 0x000000ff61617207 */ /* 0x008fc40007000000 */
[----:B----4-:R-:W-:-:S03]  /*3420*/  SEL R98, R98, RZ, !P1 ;  /* 0x000000ff62627207 */ /* 0x010fc60004800000 */
[----:B------:R-:W-:Y:S01]  /*3430*/  HADD2.F32 R137, -RZ, R97.H0_H0 ;  /* 0x20000061ff897230 */ /* 0x000fe20000004100 */
[----:B------:R-:W-:Y:S02]  /*3440*/  ISETP.GE.AND P6, PT, R84, c[0x0][0x178], PT ;  /* 0x00005e0054007a0c */ /* 0x000fe40003fc6270 */
[----:B-----5:R-:W-:Y:S01]  /*3450*/  SEL R99, R99, RZ, !P0 ;  /* 0x000000ff63637207 */ /* 0x020fe20004000000 */
[----:B------:R-:W-:Y:S01]  /*3460*/  HADD2.F32 R97, -RZ, R98.H0_H0 ;  /* 0x20000062ff617230 */ /* 0x000fe20000004100 */
[----:B------:R-:W-:Y:S02]  /*3470*/  ISETP.GE.AND P1, PT, R94, c[0x0][0x178], PT ;  /* 0x00005e005e007a0c */ /* 0x000fe40003f26270 */
[----:B------:R-:W-:Y:S02]  /*3480*/  ISETP.GE.AND P0, PT, R93, c[0x0][0x178], PT ;  /* 0x00005e005d007a0c */ /* 0x000fe40003f06270 */
[----:B------:R-:W-:Y:S01]  /*3490*/  FMUL R112, R97, R112 ;  /* 0x0000007061707220 */ /* 0x000fe20000400000 */
[----:B------:R-:W-:Y:S01]  /*34a0*/  PRMT R97, RZ, 0x7610, R97 ;  /* 0x00007610ff617816 */ /* 0x000fe20000000061 */
[----:B------:R-:W-:Y:S01]  /*34b0*/  HADD2.F32 R141, -RZ, R99.H0_H0 ;  /* 0x20000063ff8d7230 */ /* 0x000fe20000004100 */
[----:B------:R-:W-:-:S02]  /*34c0*/  PRMT R98, RZ, 0x7610, R98 ;  /* 0x00007610ff627816 */ /* 0x000fc40000000062 */
[----:B------:R-:W-:Y:S02]  /*34d0*/  PRMT R99, RZ, 0x7610, R99 ;  /* 0x00007610ff637816 */ /* 0x000fe40000000063 */
[----:B------:R-:W3:Y:S04]  /*34e0*/  @!P6 LDG.E.U16 R97, [R4.64+0x1000] ;  /* 0x001000040461e981 */ /* 0x000ee8000c1e1500 */
[----:B------:R-:W4:Y:S04]  /*34f0*/  @!P1 LDG.E.U16 R98, [R4.64+0x1002] ;  /* 0x0010020404629981 */ /* 0x000f28000c1e1500 */
[----:B------:R-:W5:Y:S01]  /*3500*/  @!P0 LDG.E.U16 R99, [R4.64+0x1004] ;  /* 0x0010040404638981 */ /* 0x000f62000c1e1500 */
[----:B---3--:R-:W-:-:S02]  /*3510*/  SEL R97, R97, RZ, !P6 ;  /* 0x000000ff61617207 */ /* 0x008fc40007000000 */
[----:B----4-:R-:W-:-:S03]  /*3520*/  SEL R98, R98, RZ, !P1 ;  /* 0x000000ff62627207 */ /* 0x010fc60004800000 */
[----:B------:R-:W-:Y:S01]  /*3530*/  HADD2.F32 R97, -RZ, R97.H0_H0 ;  /* 0x20000061ff617230 */ /* 0x000fe20000004100 */
[----:B------:R-:W-:Y:S02]  /*3540*/  ISETP.GE.AND P1, PT, R92, c[0x0][0x178], PT ;  /* 0x00005e005c007a0c */ /* 0x000fe40003f26270 */
[----:B-----5:R-:W-:Y:S02]  /*3550*/  SEL R99, R99, RZ, !P0 ;  /* 0x000000ff63637207 */ /* 0x020fe40004000000 */
[----:B------:R-:W-:Y:S01]  /*3560*/  ISETP.GE.AND P6, PT, R90, c[0x0][0x178], PT ;  /* 0x00005e005a007a0c */ /* 0x000fe20003fc6270 */
[----:B------:R-:W-:Y:S01]  /*3570*/  HADD2.F32 R98, -RZ, R98.H0_H0 ;  /* 0x20000062ff627230 */ /* 0x000fe20000004100 */
[----:B------:R-:W-:Y:S01]  /*3580*/  ISETP.GE.AND P0, PT, R91, c[0x0][0x178], PT ;  /* 0x00005e005b007a0c */ /* 0x000fe20003f06270 */
[----:B------:R-:W-:Y:S01]  /*3590*/  HADD2.F32 R99, -RZ, R99.H0_H0 ;  /* 0x20000063ff637230 */ /* 0x000fe20000004100 */
[----:B------:R-:W-:Y:S01]  /*35a0*/  FMUL R116, R97, R116 ;  /* 0x0000007461747220 */ /* 0x000fe20000400000 */
[----:B------:R-:W-:Y:S01]  /*35b0*/  PRMT R97, RZ, 0x7610, R97 ;  /* 0x00007610ff617816 */ /* 0x000fe20000000061 */
[----:B------:R-:W-:-:S02]  /*35c0*/  FMUL R117, R98, R117 ;  /* 0x0000007562757220 */ /* 0x000fc40000400000 */
[----:B------:R-:W-:Y:S01]  /*35d0*/  FMUL R118, R99, R118 ;  /* 0x0000007663767220 */ /* 0x000fe20000400000 */
[----:B------:R-:W-:Y:S02]  /*35e0*/  PRMT R99, RZ, 0x7610, R99 ;  /* 0x00007610ff637816 */ /* 0x000fe40000000063 */
[----:B------:R-:W-:Y:S01]  /*35f0*/  PRMT R98, RZ, 0x7610, R98 ;  /* 0x00007610ff627816 */ /* 0x000fe20000000062 */
[----:B------:R-:W3:Y:S04]  /*3600*/  @!P1 LDG.E.U16 R97, [R4.64+0x1006] ;  /* 0x0010060404619981 */ /* 0x000ee8000c1e1500 */
[----:B------:R-:W4:Y:S04]  /*3610*/  @!P6 LDG.E.U16 R99, [R4.64+0x100a] ;  /* 0x00100a040463e981 */ /* 0x000f28000c1e1500 */
[----:B------:R-:W5:Y:S01]  /*3620*/  @!P0 LDG.E.U16 R98, [R4.64+0x1008] ;  /* 0x0010080404628981 */ /* 0x000f62000c1e1500 */
[----:B------:R-:W-:Y:S01]  /*3630*/  FMUL R137, R137, R110 ;  /* 0x0000006e89897220 */ /* 0x000fe20000400000 */
[----:B---3--:R-:W-:-:S02]  /*3640*/  SEL R97, R97, RZ, !P1 ;  /* 0x000000ff61617207 */ /* 0x008fc40004800000 */
[----:B----4-:R-:W-:Y:S02]  /*3650*/  SEL R99, R99, RZ, !P6 ;  /* 0x000000ff63637207 */ /* 0x010fe40007000000 */
[----:B------:R-:W-:Y:S02]  /*3660*/  ISETP.GE.AND P6, PT, R88, c[0x0][0x178], PT ;  /* 0x00005e0058007a0c */ /* 0x000fe40003fc6270 */
[----:B-----5:R-:W-:Y:S01]  /*3670*/  SEL R100, R98, RZ, !P0 ;  /* 0x000000ff62647207 */ /* 0x020fe20004000000 */
[----:B------:R-:W-:Y:S01]  /*3680*/  HADD2.F32 R98, -RZ, R97.H0_H0 ;  /* 0x20000061ff627230 */ /* 0x000fe20000004100 */
[----:B------:R-:W-:Y:S02]  /*3690*/  ISETP.NE.AND P0, PT, R140, RZ, PT ;  /* 0x000000ff8c00720c */ /* 0x000fe40003f05270 */
[----:B------:R-:W-:Y:S02]  /*36a0*/  ISETP.NE.AND P1, PT, R142, RZ, PT ;  /* 0x000000ff8e00720c */ /* 0x000fe40003f25270 */
[----:B------:R-:W-:Y:S01]  /*36b0*/  FMUL R115, R98, R115 ;  /* 0x0000007362737220 */ /* 0x000fe20000400000 */
[----:B------:R-:W-:-:S02]  /*36c0*/  PRMT R98, RZ, 0x7610, R98 ;  /* 0x00007610ff627816 */ /* 0x000fc40000000062 */
[----:B------:R-:W-:Y:S01]  /*36d0*/  PRMT R97, RZ, 0x7610, R97 ;  /* 0x00007610ff617816 */ /* 0x000fe20000000061 */
[----:B------:R-:W-:Y:S01]  /*36e0*/  HADD2.F32 R110, -RZ, R99.H0_H0 ;  /* 0x20000063ff6e7230 */ /* 0x000fe20000004100 */
[----:B------:R-:W-:Y:S02]  /*36f0*/  PRMT R99, RZ, 0x7610, R99 ;  /* 0x00007610ff637816 */ /* 0x000fe40000000063 */
[----:B------:R-:W3:Y:S04]  /*3700*/  @!P6 LDG.E.U16 R98, [R4.64+0x100e] ;  /* 0x00100e040462e981 */ /* 0x000ee8000c1e1500 */
[----:B------:R-:W4:Y:S04]  /*3710*/  @!P0 LDG.E.U16 R97, [R4.64+0x100c] ;  /* 0x00100c0404618981 */ /* 0x000f28000c1e1500 */
[----:B------:R-:W5:Y:S01]  /*3720*/  @!P1 LDG.E.U16 R99, [R4.64+0x1800] ;  /* 0x0018000404639981 */ /* 0x000f62000c1e1500 */
[----:B------:R-:W-:Y:S01]  /*3730*/  FMUL R141, R141, R114 ;  /* 0x000000728d8d7220 */ /* 0x000fe20000400000 */
[----:B------:R-:W0:Y:S01]  /*3740*/  MUFU.RCP R124, R124 ;  /* 0x0000007c007c7308 */ /* 0x000e220000001000 */
[----:B------:R-:W-:Y:S01]  /*3750*/  PRMT R101, RZ, 0x7610, R101 ;  /* 0x00007610ff657816 */ /* 0x000fe20000000065 */
[----:B------:R-:W-:-:S05]  /*3760*/  HADD2.F32 R100, -RZ, R100.H0_H0 ;  /* 0x20000064ff647230 */ /* 0x000fca0000004100 */
[----:B------:R-:W2:Y:S01]  /*3770*/  @!P5 LDG.E.U16 R101, [R4.64+0x180a] ;  /* 0x00180a040465d981 */ /* 0x000ea2000c1e1500 */
[----:B------:R-:W-:Y:S01]  /*3780*/  FMUL R113, R100, R113 ;  /* 0x0000007164717220 */ /* 0x000fe20000400000 */
[----:B0-----:R-:W-:-:S04]  /*3790*/  FMUL R100, R124, R123 ;  /* 0x0000007b7c647220 */ /* 0x001fc80000400000 */
[----:B------:R-:W-:Y:S01]  /*37a0*/  FMUL R124, R119, R100 ;  /* 0x00000064777c7220 */ /* 0x000fe20000400000 */
[----:B------:R-:W-:-:S06]  /*37b0*/  PRMT R100, RZ, 0x7610, R100 ;  /* 0x00007610ff647816 */ /* 0x000fcc0000000064 */
[----:B------:R-:W2:Y:S01]  /*37c0*/  @!P4 LDG.E.U16 R100, [R4.64+0x1808] ;  /* 0x001808040464c981 */ /* 0x000ea2000c1e1500 */
[----:B---3--:R-:W-:Y:S02]  /*37d0*/  SEL R114, R98, RZ, !P6 ;  /* 0x000000ff62727207 */ /* 0x008fe40007000000 */
[----:B------:R-:W-:Y:S02]  /*37e0*/  ISETP.GE.AND P6, PT, R86, c[0x0][0x178], PT ;  /* 0x00005e0056007a0c */ /* 0x000fe40003fc6270 */
[----:B----4-:R-:W-:-:S05]  /*37f0*/  SEL R97, R97, RZ, !P0 ;  /* 0x000000ff61617207 */ /* 0x010fca0004000000 */
[----:B------:R-:W-:Y:S01]  /*3800*/  HADD2.F32 R98, -RZ, R97.H0_H0 ;  /* 0x20000061ff627230 */ /* 0x000fe20000004100 */
[----:B-----5:R-:W-:Y:S02]  /*3810*/  SEL R99, R99, RZ, !P1 ;  /* 0x000000ff63637207 */ /* 0x020fe40004800000 */
[----:B------:R-:W-:Y:S02]  /*3820*/  PRMT R97, RZ, 0x7610, R97 ;  /* 0x00007610ff617816 */ /* 0x000fe40000000061 */
[----:B------:R-:W-:Y:S01]  /*3830*/  FMUL R109, R98, R109 ;  /* 0x0000006d626d7220 */ /* 0x000fe20000400000 */
[----:B------:R-:W-:Y:S01]  /*3840*/  PRMT R98, RZ, 0x7610, R98 ;  /* 0x00007610ff627816 */ /* 0x000fe20000000062 */
[----:B------:R-:W-:Y:S02]  /*3850*/  HADD2.F32 R99, -RZ, R99.H0_H0 ;  /* 0x20000063ff637230 */ /* 0x000fe40000004100 */
[----:B------:R-:W3:Y:S03]  /*3860*/  @!P6 LDG.E.U16 R97, [R4.64+0x1802] ;  /* 0x001802040461e981 */ /* 0x000ee6000c1e1500 */
[----:B------:R-:W-:Y:S01]  /*3870*/  FMUL R150, R99, R120 ;  /* 0x0000007863967220 */ /* 0x000fe20000400000 */
[----:B------:R-:W4:Y:S01]  /*3880*/  @!P2 LDG.E.U16 R98, [R4.64+0x1804] ;  /* 0x001804040462a981 */ /* 0x000f22000c1e1500 */
[----:B------:R-:W-:-:S06]  /*3890*/  PRMT R99, RZ, 0x7610, R99 ;  /* 0x00007610ff637816 */ /* 0x000fcc0000000063 */
[----:B------:R-:W5:Y:S01]  /*38a0*/  @!P3 LDG.E.U16 R99, [R4.64+0x1806] ;  /* 0x001806040463b981 */ /* 0x000f62000c1e1500 */
[----:B------:R-:W-:-:S05]  /*38b0*/  HADD2.F32 R114, -RZ, R114.H0_H0 ;  /* 0x20000072ff727230 */ /* 0x000fca0000004100 */
[----:B------:R-:W-:Y:S01]  /*38c0*/  FMUL R114, R114, R107 ;  /* 0x0000006b72727220 */ /* 0x000fe20000400000 */
[----:B------:R-:W-:Y:S02]  /*38d0*/  F2FP.PACK_AB R145, R141, R112 ;  /* 0x000000708d91723e */ /* 0x000fe400000000ff */
[----:B------:R-:W-:Y:S02]  /*38e0*/  PRMT R141, RZ, 0x7610, R141 ;  /* 0x00007610ff8d7816 */ /* 0x000fe4000000008d */
[----:B------:R-:W-:Y:S02]  /*38f0*/  F2FP.PACK_AB R144, R137, R108 ;  /* 0x0000006c8990723e */ /* 0x000fe400000000ff */
[----:B------:R-:W-:Y:S02]  /*3900*/  PRMT R137, RZ, 0x7610, R137 ;  /* 0x00007610ff897816 */ /* 0x000fe40000000089 */
[----:B------:R-:W-:Y:S02]  /*3910*/  ISETP.NE.AND P1, PT, R138, RZ, PT ;  /* 0x000000ff8a00720c */ /* 0x000fe40003f25270 */
[----:B------:R-:W-:-:S02]  /*3920*/  PRMT R138, RZ, 0x7610, R138 ;  /* 0x00007610ff8a7816 */ /* 0x000fc4000000008a */
[----:B------:R-:W-:Y:S02]  /*3930*/  F2FP.PACK_AB R119, R104, R103 ;  /* 0x000000676877723e */ /* 0x000fe400000000ff */
[----:B------:R-:W-:Y:S02]  /*3940*/  PRMT R103, RZ, 0x7610, R103 ;  /* 0x00007610ff677816 */ /* 0x000fe40000000067 */
[----:B------:R-:W-:Y:S02]  /*3950*/  PRMT R104, RZ, 0x7610, R104 ;  /* 0x00007610ff687816 */ /* 0x000fe40000000068 */
[----:B------:R-:W-:Y:S02]  /*3960*/  ISETP.NE.AND P0, PT, R139, RZ, PT ;  /* 0x000000ff8b00720c */ /* 0x000fe40003f05270 */
[----:B------:R-:W-:Y:S02]  /*3970*/  PRMT R139, RZ, 0x7610, R139 ;  /* 0x00007610ff8b7816 */ /* 0x000fe4000000008b */
[----:B------:R-:W-:-:S02]  /*3980*/  PRMT R108, RZ, 0x7610, R108 ;  /* 0x00007610ff6c7816 */ /* 0x000fc4000000006c */
[----:B------:R-:W-:Y:S02]  /*3990*/  F2FP.PACK_AB R143, R106, R105 ;  /* 0x000000696a8f723e */ /* 0x000fe400000000ff */
[----:B------:R-:W-:Y:S01]  /*39a0*/  PRMT R106, RZ, 0x7610, R106 ;  /* 0x00007610ff6a7816 */ /* 0x000fe2000000006a */
[----:B------:R-:W-:Y:S01]  /*39b0*/  FMUL R110, R110, R111 ;  /* 0x0000006f6e6e7220 */ /* 0x000fe20000400000 */
[----:B------:R-:W-:Y:S02]  /*39c0*/  PRMT R140, RZ, 0x7610, R140 ;  /* 0x00007610ff8c7816 */ /* 0x000fe4000000008c */
[----:B------:R-:W-:Y:S02]  /*39d0*/  PRMT R105, RZ, 0x7610, R105 ;  /* 0x00007610ff697816 */ /* 0x000fe40000000069 */
[----:B------:R-:W-:Y:S02]  /*39e0*/  F2FP.PACK_AB R148, R110, R113 ;  /* 0x000000716e94723e */ /* 0x000fe400000000ff */
[----:B------:R-:W-:-:S02]  /*39f0*/  PRMT R113, RZ, 0x7610, R113 ;  /* 0x00007610ff717816 */ /* 0x000fc40000000071 */
[----:B------:R-:W-:Y:S02]  /*3a00*/  F2FP.PACK_AB R102, R102, R131 ;  /* 0x000000836666723e */ /* 0x000fe400000000ff */
[----:B------:R-:W-:Y:S02]  /*3a10*/  PRMT R131, RZ, 0x7610, R131 ;  /* 0x00007610ff837816 */ /* 0x000fe40000000083 */
[----:B------:R-:W-:Y:S02]  /*3a20*/  PRMT R112, RZ, 0x7610, R112 ;  /* 0x00007610ff707816 */ /* 0x000fe40000000070 */
[----:B------:R-:W-:Y:S02]  /*3a30*/  PRMT R111, RZ, 0x7610, R111 ;  /* 0x00007610ff6f7816 */ /* 0x000fe4000000006f */
[----:B------:R-:W-:Y:S02]  /*3a40*/  F2FP.PACK_AB R149, R114, R109 ;  /* 0x0000006d7295723e */ /* 0x000fe400000000ff */
[----:B------:R-:W-:-:S02]  /*3a50*/  PRMT R114, RZ, 0x7610, R114 ;  /* 0x00007610ff727816 */ /* 0x000fc40000000072 */
[----:B------:R-:W-:Y:S02]  /*3a60*/  PRMT R110, RZ, 0x7610, R110 ;  /* 0x00007610ff6e7816 */ /* 0x000fe4000000006e */
[----:B------:R-:W-:Y:S02]  /*3a70*/  PRMT R109, RZ, 0x7610, R109 ;  /* 0x00007610ff6d7816 */ /* 0x000fe4000000006d */
[----:B------:R-:W-:Y:S02]  /*3a80*/  F2FP.PACK_AB R147, R115, R118 ;  /* 0x000000767393723e */ /* 0x000fe400000000ff */
[----:B------:R-:W-:Y:S02]  /*3a90*/  PRMT R115, RZ, 0x7610, R115 ;  /* 0x00007610ff737816 */ /* 0x000fe40000000073 */
[----:B------:R-:W-:Y:S02]  /*3aa0*/  PRMT R118, RZ, 0x7610, R118 ;  /* 0x00007610ff767816 */ /* 0x000fe40000000076 */
[----:B------:R-:W-:-:S02]  /*3ab0*/  F2FP.PACK_AB R146, R117, R116 ;  /* 0x000000747592723e */ /* 0x000fc400000000ff */
[----:B------:R-:W-:Y:S02]  /*3ac0*/  PRMT R116, RZ, 0x7610, R116 ;  /* 0x00007610ff747816 */ /* 0x000fe40000000074 */
[----:B------:R-:W-:Y:S02]  /*3ad0*/  PRMT R142, RZ, 0x7610, R142 ;  /* 0x00007610ff8e7816 */ /* 0x000fe4000000008e */
[----:B------:R-:W-:Y:S02]  /*3ae0*/  PRMT R117, RZ, 0x7610, R117 ;  /* 0x00007610ff757816 */ /* 0x000fe40000000075 */
[----:B------:R-:W-:-:S06]  /*3af0*/  PRMT R123, RZ, 0x7610, R123 ;  /* 0x00007610ff7b7816 */ /* 0x000fcc000000007b */
[----:B------:R0:W2:Y:S01]  /*3b00*/  @!P0 LDG.E.U16 R123, [R4.64+0x380e] ;  /* 0x00380e04047b8981 */ /* 0x0000a2000c1e1500 */
[----:B---3--:R-:W-:Y:S02]  /*3b10*/  SEL R97, R97, RZ, !P6 ;  /* 0x000000ff61617207 */ /* 0x008fe40007000000 */
[----:B----4-:R-:W-:-:S03]  /*3b20*/  SEL R107, R98, RZ, !P2 ;  /* 0x000000ff626b7207 */ /* 0x010fc60005000000 */
[----:B------:R-:W-:-:S05]  /*3b30*/  HADD2.F32 R98, -RZ, R97.H0_H0 ;  /* 0x20000061ff627230 */ /* 0x000fca0000004100 */
[----:B------:R-:W-:Y:S01]  /*3b40*/  FMUL R121, R98, R121 ;  /* 0x0000007962797220 */ /* 0x000fe20000400000 */
[----:B-----5:R-:W-:Y:S02]  /*3b50*/  SEL R98, R99, RZ, !P3 ;  /* 0x000000ff63627207 */ /* 0x020fe40005800000 */
[----:B--2---:R-:W-:Y:S02]  /*3b60*/  SEL R99, R101, RZ, !P5 ;  /* 0x000000ff65637207 */ /* 0x004fe40006800000 */
[----:B------:R-:W-:Y:S01]  /*3b70*/  ISETP.GE.AND P5, PT, R80, c[0x0][0x178], PT ;  /* 0x00005e0050007a0c */ /* 0x000fe20003fa6270 */
[----:B------:R-:W-:-:S05]  /*3b80*/  HADD2.F32 R97, -RZ, R107.H0_H0 ;  /* 0x2000006bff617230 */ /* 0x000fca0000004100 */
[----:B------:R-:W-:Y:S01]  /*3b90*/  FMUL R151, R97, R122 ;  /* 0x0000007a61977220 */ /* 0x000fe20000400000 */
[----:B------:R-:W-:-:S06]  /*3ba0*/  SEL R97, R100, RZ, !P4 ;  /* 0x000000ff64617207 */ /* 0x000fcc0006000000 */
[----:B------:R0:W2:Y:S01]  /*3bb0*/  @!P5 LDG.E.U16 R141, [R4.64+0x180e] ;  /* 0x00180e04048dd981 */ /* 0x0000a2000c1e1500 */
[----:B------:R-:W-:Y:S02]  /*3bc0*/  ISETP.GE.AND P5, PT, R69, c[0x0][0x178], PT ;  /* 0x00005e0045007a0c */ /* 0x000fe40003fa6270 */
[----:B------:R-:W-:Y:S02]  /*3bd0*/  ISETP.GE.AND P4, PT, R67, c[0x0][0x178], PT ;  /* 0x00005e0043007a0c */ /* 0x000fe40003f86270 */
[----:B------:R-:W-:-:S09]  /*3be0*/  F2FP.PACK_AB R100, R128, R3 ;  /* 0x000000038064723e */ /* 0x000fd200000000ff */
[----:B------:R0:W3:Y:S01]  /*3bf0*/  @!P5 LDG.E.U16 R137, [R4.64+0x2006] ;  /* 0x002006040489d981 */ /* 0x0000e2000c1e1500 */
[----:B------:R-:W-:-:S03]  /*3c00*/  ISETP.GE.AND P5, PT, R59, c[0x0][0x178], PT ;  /* 0x00005e003b007a0c */ /* 0x000fc60003fa6270 */
[----:B------:R0:W4:Y:S01]  /*3c10*/  @!P4 LDG.E.U16 R138, [R4.64+0x2004] ;  /* 0x00200404048ac981 */ /* 0x000122000c1e1500 */
[----:B------:R-:W-:Y:S02]  /*3c20*/  ISETP.GE.AND P4, PT, R57, c[0x0][0x178], PT ;  /* 0x00005e0039007a0c */ /* 0x000fe40003f86270 */
[----:B------:R-:W-:Y:S02]  /*3c30*/  PRMT R128, RZ, 0x7610, R128 ;  /* 0x00007610ff807816 */ /* 0x000fe40000000080 */
[----:B------:R-:W-:Y:S01]  /*3c40*/  F2FP.PACK_AB R101, R130, R129 ;  /* 0x000000818265723e */ /* 0x000fe200000000ff */
[----:B------:R-:W-:Y:S01]  /*3c50*/  HADD2.F32 R98, -RZ, R98.H0_H0 ;  /* 0x20000062ff627230 */ /* 0x000fe20000004100 */
[----:B------:R-:W-:Y:S01]  /*3c60*/  PRMT R129, RZ, 0x7610, R129 ;  /* 0x00007610ff817816 */ /* 0x000fe20000000081 */
[----:B------:R-:W-:Y:S02]  /*3c70*/  HADD2.F32 R99, -RZ, R99.H0_H0 ;  /* 0x20000063ff637230 */ /* 0x000fe40000004100 */
[----:B------:R0:W5:Y:S01]  /*3c80*/  @!P5 LDG.E.U16 R128, [R4.64+0x200e] ;  /* 0x00200e040480d981 */ /* 0x000162000c1e1500 */
[----:B------:R-:W-:Y:S01]  /*3c90*/  ISETP.GE.AND P5, PT, R49, c[0x0][0x178], PT ;  /* 0x00005e0031007a0c */ /* 0x000fe20003fa6270 */
[----:B------:R-:W-:Y:S01]  /*3ca0*/  FMUL R120, R98, R125 ;  /* 0x0000007d62787220 */ /* 0x000fe20000400000 */
[----:B------:R-:W-:Y:S01]  /*3cb0*/  FMUL R98, R99, R124 ;  /* 0x0000007c63627220 */ /* 0x000fe20000400000 */
[----:B------:R0:W2:Y:S01]  /*3cc0*/  @!P4 LDG.E.U16 R129, [R4.64+0x200c] ;  /* 0x00200c040481c981 */ /* 0x0000a2000c1e1500 */
[----:B------:R-:W-:-:S02]  /*3cd0*/  ISETP.GE.AND P4, PT, R47, c[0x0][0x178], PT ;  /* 0x00005e002f007a0c */ /* 0x000fc40003f86270 */
[----:B------:R-:W-:Y:S02]  /*3ce0*/  PRMT R124, RZ, 0x7610, R124 ;  /* 0x00007610ff7c7816 */ /* 0x000fe4000000007c */
[----:B------:R-:W-:-:S05]  /*3cf0*/  PRMT R125, RZ, 0x7610, R125 ;  /* 0x00007610ff7d7816 */ /* 0x000fca000000007d */
[----:B------:R0:W2:Y:S01]  /*3d00*/  @!P5 LDG.E.U16 R124, [R4.64+0x2806] ;  /* 0x00280604047cd981 */ /* 0x0000a2000c1e1500 */
[----:B------:R-:W-:-:S03]  /*3d10*/  ISETP.GE.AND P5, PT, R39, c[0x0][0x178], PT ;  /* 0x00005e0027007a0c */ /* 0x000fc60003fa6270 */
[----:B------:R0:W2:Y:S01]  /*3d20*/  @!P4 LDG.E.U16 R125, [R4.64+0x2804] ;  /* 0x00280404047dc981 */ /* 0x0000a2000c1e1500 */
[----:B------:R-:W-:Y:S02]  /*3d30*/  ISETP.GE.AND P4, PT, R37, c[0x0][0x178], PT ;  /* 0x00005e0025007a0c */ /* 0x000fe40003f86270 */
[----:B------:R-:W-:-:S07]  /*3d40*/  ISETP.GE.AND P3, PT, R74, c[0x0][0x178], PT ;  /* 0x00005e004a007a0c */ /* 0x000fce0003f66270 */
[----:B------:R0:W2:Y:S01]  /*3d50*/  @!P5 LDG.E.U16 R103, [R4.64+0x280e] ;  /* 0x00280e040467d981 */ /* 0x0000a2000c1e1500 */
[----:B------:R-:W-:-:S03]  /*3d60*/  ISETP.GE.AND P5, PT, R33, c[0x0][0x178], PT ;  /* 0x00005e0021007a0c */ /* 0x000fc60003fa6270 */
[----:B------:R0:W2:Y:S01]  /*3d70*/  @!P4 LDG.E.U16 R104, [R4.64+0x280c] ;  /* 0x00280c040468c981 */ /* 0x0000a2000c1e1500 */
[----:B------:R-:W-:Y:S02]  /*3d80*/  ISETP.GE.AND P4, PT, R29, c[0x0][0x178], PT ;  /* 0x00005e001d007a0c */ /* 0x000fe40003f86270 */
[----:B------:R-:W-:Y:S01]  /*3d90*/  ISETP.GE.AND P2, PT, R72, c[0x0][0x178], PT ;  /* 0x00005e0048007a0c */ /* 0x000fe20003f46270 */
[----:B------:R0:W2:Y:S01]  /*3da0*/  @!P3 LDG.E.U16 R139, [R4.64+0x2002] ;  /* 0x00200204048bb981 */ /* 0x0000a2000c1e1500 */
[----:B------:R-:W-:-:S05]  /*3db0*/  ISETP.GE.AND P3, PT, R64, c[0x0][0x178], PT ;  /* 0x00005e0040007a0c */ /* 0x000fca0003f66270 */
[----:B------:R0:W2:Y:S01]  /*3dc0*/  @!P5 LDG.E.U16 R108, [R4.64+0x3000] ;  /* 0x00300004046cd981 */ /* 0x0000a2000c1e1500 */
[----:B------:R-:W-:-:S03]  /*3dd0*/  ISETP.GE.AND P5, PT, R31, c[0x0][0x178], PT ;  /* 0x00005e001f007a0c */ /* 0x000fc60003fa6270 */
[----:B------:R0:W2:Y:S01]  /*3de0*/  @!P4 LDG.E.U16 R106, [R4.64+0x3004] ;  /* 0x00300404046ac981 */ /* 0x0000a2000c1e1500 */
[----:B------:R-:W-:Y:S02]  /*3df0*/  ISETP.GE.AND P4, PT, R24, c[0x0][0x178], PT ;  /* 0x00005e0018007a0c */ /* 0x000fe40003f86270 */
[----:B------:R-:W-:Y:S01]  /*3e00*/  PRMT R130, RZ, 0x7610, R130 ;  /* 0x00007610ff827816 */ /* 0x000fe20000000082 */
[----:B------:R0:W2:Y:S01]  /*3e10*/  @!P2 LDG.E.U16 R140, [R4.64+0x2000] ;  /* 0x00200004048ca981 */ /* 0x0000a2000c1e1500 */
[----:B------:R-:W-:-:S04]  /*3e20*/  ISETP.GE.AND P2, PT, R62, c[0x0][0x178], PT ;  /* 0x00005e003e007a0c */ /* 0x000fc80003f46270 */
[----:B------:R0:W2:Y:S01]  /*3e30*/  @!P3 LDG.E.U16 R130, [R4.64+0x200a] ;  /* 0x00200a040482b981 */ /* 0x0000a2000c1e1500 */
[----:B------:R-:W-:-:S03]  /*3e40*/  ISETP.GE.AND P3, PT, R53, c[0x0][0x178], PT ;  /* 0x00005e0035007a0c */ /* 0x000fc60003f66270 */
[----:B------:R0:W2:Y:S01]  /*3e50*/  @!P5 LDG.E.U16 R105, [R4.64+0x3006] ;  /* 0x003006040469d981 */ /* 0x0000a2000c1e1500 */
[----:B------:R-:W-:Y:S02]  /*3e60*/  ISETP.GE.AND P5, PT, R26, c[0x0][0x178], PT ;  /* 0x00005e001a007a0c */ /* 0x000fe40003fa6270 */
[----:B------:R-:W-:Y:S01]  /*3e70*/  F2FP.PACK_AB R99, R127, R2 ;  /* 0x000000027f63723e */ /* 0x000fe200000000ff */
[----:B------:R0:W2:Y:S01]  /*3e80*/  @!P4 LDG.E.U16 R113, [R4.64+0x3008] ;  /* 0x003008040471c981 */ /* 0x0000a2000c1e1500 */
[----:B------:R-:W-:Y:S02]  /*3e90*/  ISETP.GE.AND P4, PT, R22, c[0x0][0x178], PT ;  /* 0x00005e0016007a0c */ /* 0x000fe40003f86270 */
[----:B------:R-:W-:Y:S01]  /*3ea0*/  PRMT R127, RZ, 0x7610, R127 ;  /* 0x00007610ff7f7816 */ /* 0x000fe2000000007f */
[----:B------:R0:W2:Y:S01]  /*3eb0*/  @!P2 LDG.E.U16 R131, [R4.64+0x2008] ;  /* 0x002008040483a981 */ /* 0x0000a2000c1e1500 */
[----:B------:R-:W-:Y:S01]  /*3ec0*/  ISETP.GE.AND P2, PT, R54, c[0x0][0x178], PT ;  /* 0x00005e0036007a0c */ /* 0x000fe20003f46270 */
[----:B------:R-:W-:-:S03]  /*3ed0*/  HADD2.F32 R97, -RZ, R97.H0_H0 ;  /* 0x20000061ff617230 */ /* 0x000fc60000004100 */
[----:B------:R0:W2:Y:S01]  /*3ee0*/  @!P3 LDG.E.U16 R127, [R4.64+0x2802] ;  /* 0x00280204047fb981 */ /* 0x0000a2000c1e1500 */
[----:B------:R-:W-:-:S03]  /*3ef0*/  ISETP.GE.AND P3, PT, R44, c[0x0][0x178], PT ;  /* 0x00005e002c007a0c */ /* 0x000fc60003f66270 */
[----:B------:R0:W2:Y:S01]  /*3f00*/  @!P5 LDG.E.U16 R112, [R4.64+0x300a] ;  /* 0x00300a040470d981 */ /* 0x0000a2000c1e1500 */
[----:B------:R-:W-:Y:S01]  /*3f10*/  ISETP.GE.AND P5, PT, R19, c[0x0][0x178], PT ;  /* 0x00005e0013007a0c */ /* 0x000fe20003fa6270 */
[----:B------:R-:W-:Y:S02]  /*3f20*/  FMUL R97, R97, R126 ;  /* 0x0000007e61617220 */ /* 0x000fe40000400000 */
[----:B------:R0:W2:Y:S01]  /*3f30*/  @!P4 LDG.E.U16 R111, [R4.64+0x300c] ;  /* 0x00300c04046fc981 */ /* 0x0000a2000c1e1500 */
[----:B------:R-:W-:Y:S02]  /*3f40*/  ISETP.GE.AND P4, PT, R14, c[0x0][0x178], PT ;  /* 0x00005e000e007a0c */ /* 0x000fe40003f86270 */
[----:B------:R-:W-:-:S03]  /*3f50*/  PRMT R126, RZ, 0x7610, R126 ;  /* 0x00007610ff7e7816 */ /* 0x000fc6000000007e */
[----:B------:R0:W2:Y:S01]  /*3f60*/  @!P3 LDG.E.U16 R114, [R4.64+0x280a] ;  /* 0x00280a040472b981 */ /* 0x0000a2000c1e1500 */
[----:B------:R-:W-:-:S03]  /*3f70*/  ISETP.GE.AND P3, PT, R35, c[0x0][0x178], PT ;  /* 0x00005e0023007a0c */ /* 0x000fc60003f66270 */
[----:B------:R0:W2:Y:S01]  /*3f80*/  @!P2 LDG.E.U16 R126, [R4.64+0x2800] ;  /* 0x00280004047ea981 */ /* 0x0000a2000c1e1500 */
[----:B------:R-:W-:-:S03]  /*3f90*/  ISETP.GE.AND P2, PT, R42, c[0x0][0x178], PT ;  /* 0x00005e002a007a0c */ /* 0x000fc60003f46270 */
[----:B------:R0:W2:Y:S01]  /*3fa0*/  @!P5 LDG.E.U16 R110, [R4.64+0x300e] ;  /* 0x00300e04046ed981 */ /* 0x0000a2000c1e1500 */
[----:B------:R-:W-:-:S03]  /*3fb0*/  ISETP.GE.AND P5, PT, R10, c[0x0][0x178], PT ;  /* 0x00005e000a007a0c */ /* 0x000fc60003fa6270 */
[----:B------:R0:W2:Y:S01]  /*3fc0*/  @!P4 LDG.E.U16 R109, [R4.64+0x3800] ;  /* 0x00380004046dc981 */ /* 0x0000a2000c1e1500 */
[----:B------:R-:W-:Y:S02]  /*3fd0*/  ISETP.NE.AND P4, PT, R134, RZ, PT ;  /* 0x000000ff8600720c */ /* 0x000fe40003f85270 */
[----:B------:R-:W-:Y:S02]  /*3fe0*/  PRMT R107, RZ, 0x7610, R107 ;  /* 0x00007610ff6b7816 */ /* 0x000fe4000000006b */
[----:B------:R-:W-:Y:S01]  /*3ff0*/  ISETP.GE.AND P6, PT, R79, c[0x0][0x178], PT ;  /* 0x00005e004f007a0c */ /* 0x000fe20003fc6270 */
[----:B------:R0:W2:Y:S01]  /*4000*/  @!P2 LDG.E.U16 R115, [R4.64+0x2808] ;  /* 0x002808040473a981 */ /* 0x0000a2000c1e1500 */
[----:B------:R-:W-:-:S03]  /*4010*/  ISETP.NE.AND P2, PT, R136, RZ, PT ;  /* 0x000000ff8800720c */ /* 0x000fc60003f45270 */
[----:B------:R0:W2:Y:S01]  /*4020*/  @!P3 LDG.E.U16 R107, [R4.64+0x3002] ;  /* 0x00300204046bb981 */ /* 0x0000a2000c1e1500 */
[----:B------:R-:W-:-:S03]  /*4030*/  ISETP.NE.AND P3, PT, R135, RZ, PT ;  /* 0x000000ff8700720c */ /* 0x000fc60003f65270 */
[----:B------:R0:W2:Y:S01]  /*4040*/  @!P5 LDG.E.U16 R118, [R4.64+0x3802] ;  /* 0x003802040476d981 */ /* 0x0000a2000c1e1500 */
[----:B------:R-:W-:Y:S02]  /*4050*/  ISETP.NE.AND P5, PT, R133, RZ, PT ;  /* 0x000000ff8500720c */ /* 0x000fe40003fa5270 */
[----:B------:R-:W-:Y:S01]  /*4060*/  P2R R134, PR, RZ, 0x10 ;  /* 0x00000010ff867803 */ /* 0x000fe20000000000 */
[----:B------:R0:W2:Y:S01]  /*4070*/  @!P4 LDG.E.U16 R116, [R4.64+0x3806] ;  /* 0x003806040474c981 */ /* 0x0000a2000c1e1500 */
[----:B------:R-:W-:Y:S02]  /*4080*/  F2FP.PACK_AB R150, R121, R150 ;  /* 0x000000967996723e */ /* 0x000fe400000000ff */
[----:B------:R-:W-:Y:S01]  /*4090*/  F2FP.PACK_AB R151, R120, R151 ;  /* 0x000000977897723e */ /* 0x000fe200000000ff */
[----:B------:R0:W2:Y:S01]  /*40a0*/  @!P6 LDG.E.U16 R142, [R4.64+0x180c] ;  /* 0x00180c04048ee981 */ /* 0x0000a2000c1e1500 */
[----:B------:R-:W-:Y:S02]  /*40b0*/  ISETP.GE.AND P4, PT, R8, c[0x0][0x178], PT ;  /* 0x00005e0008007a0c */ /* 0x000fe40003f86270 */
[----:B------:R-:W-:-:S02]  /*40c0*/  PRMT R120, RZ, 0x7610, R120 ;  /* 0x00007610ff787816 */ /* 0x000fc40000000078 */
[----:B------:R-:W-:Y:S02]  /*40d0*/  PRMT R121, RZ, 0x7610, R121 ;  /* 0x00007610ff797816 */ /* 0x000fe40000000079 */
[----:B------:R-:W-:Y:S01]  /*40e0*/  PRMT R122, RZ, 0x7610, R122 ;  /* 0x00007610ff7a7816 */ /* 0x000fe2000000007a */
[----:B------:R-:W-:Y:S01]  /*40f0*/  IMAD.MOV.U32 R3, RZ, RZ, 0x2 ;  /* 0x00000002ff037424 */ /* 0x000fe200078e00ff */
[----:B------:R0:W2:Y:S03]  /*4100*/  @!P5 LDG.E.U16 R117, [R4.64+0x3804] ;  /* 0x003804040475d981 */ /* 0x0000a6000c1e1500 */
[----:B------:R-:W-:Y:S01]  /*4110*/  IMAD.WIDE R2, R96, R3, c[0x0][0x170] ;  /* 0x00005c0060027625 */ /* 0x000fe200078e0203 */
[----:B------:R0:W2:Y:S04]  /*4120*/  @!P3 LDG.E.U16 R120, [R4.64+0x3808] ;  /* 0x003808040478b981 */ /* 0x0000a8000c1e1500 */
[----:B------:R0:W2:Y:S04]  /*4130*/  @!P2 LDG.E.U16 R121, [R4.64+0x380a] ;  /* 0x00380a040479a981 */ /* 0x0000a8000c1e1500 */
[----:B------:R0:W2:Y:S02]  /*4140*/  @!P1 LDG.E.U16 R122, [R4.64+0x380c] ;  /* 0x00380c04047a9981 */ /* 0x0000a4000c1e1500 */
[----:B0-----:R-:W-:-:S05]  /*4150*/  PRMT R5, R99, 0x7632, R5 ;  /* 0x0000763263057816 */ /* 0x001fca0000000005 */
[----:B------:R0:W-:Y:S01]  /*4160*/  @!P4 STG.E.U16 [R2.64+0x2], R5 ;  /* 0x000002050200c986 */ /* 0x0001e2000c101504 */
[----:B------:R-:W-:Y:S02]  /*4170*/  ISETP.GE.AND P4, PT, R13, c[0x0][0x178], PT ;  /* 0x00005e000d007a0c */ /* 0x000fe40003f86270 */
[----:B------:R-:W-:Y:S02]  /*4180*/  PRMT R8, R100, 0x7632, R8 ;  /* 0x0000763264087816 */ /* 0x000fe40000000008 */
[----:B------:R-:W-:-:S09]  /*4190*/  PRMT R4, R101, 0x7632, R4 ;  /* 0x0000763265047816 */ /* 0x000fd20000000004 */
[----:B------:R1:W-:Y:S01]  /*41a0*/  @!P4 STG.E.U16 [R2.64+0x6], R8 ;  /* 0x000006080200c986 */ /* 0x0003e2000c101504 */
[----:B------:R-:W-:Y:S02]  /*41b0*/  ISETP.GE.AND P4, PT, R23, c[0x0][0x178], PT ;  /* 0x00005e0017007a0c */ /* 0x000fe40003f86270 */
[----:B0-----:R-:W-:-:S11]  /*41c0*/  PRMT R5, R102, 0x7632, R5 ;  /* 0x0000763266057816 */ /* 0x001fd60000000005 */
[----:B------:R0:W-:Y:S01]  /*41d0*/  @!P4 STG.E.U16 [R2.64+0xa], R4 ;  /* 0x00000a040200c986 */ /* 0x0001e2000c101504 */
[----:B------:R-:W-:Y:S02]  /*41e0*/  ISETP.GE.AND P4, PT, R132, c[0x0][0x178], PT ;  /* 0x00005e0084007a0c */ /* 0x000fe40003f86270 */
[----:B-1----:R-:W-:-:S11]  /*41f0*/  PRMT R8, R119, 0x7632, R8 ;  /* 0x0000763277087816 */ /* 0x002fd60000000008 */
        /* <DEDUP_REMOVED lines=8> */
[----:B------:R-:W-:Y:S02]  /*4280*/  P2R R133, PR, RZ, 0x20 ;  /* 0x00000020ff857803 */ /* 0x000fe40000000000 */
[----:B------:R-:W-:-:S09]  /*4290*/  ISETP.GE.AND P5, PT, R96, c[0x0][0x178], PT ;  /* 0x00005e0060007a0c */ /* 0x000fd20003fa6270 */
[----:B------:R1:W-:Y:S01]  /*42a0*/  @!P4 STG.E.U16 [R2.64+0x80a], R5 ;  /* 0x00080a050200c986 */ /* 0x0003e2000c101504 */
[----:B------:R-:W-:Y:S02]  /*42b0*/  ISETP.GE.AND P4, PT, R76, c[0x0][0x178], PT ;  /* 0x00005e004c007a0c */ /* 0x000fe40003f86270 */
[----:B0-----:R-:W-:Y:S01]  /*42c0*/  PRMT R8, R145, 0x7632, R8 ;  /* 0x0000763291087816 */ /* 0x001fe20000000008 */
[----:B------:R-:W-:Y:S01]  /*42d0*/  @!P5 STG.E.U16 [R2.64], R99 ;  /* 0x000000630200d986 */ /* 0x000fe2000c101504 */
[----:B------:R-:W-:-:S09]  /*42e0*/  ISETP.GE.AND P5, PT, R17, c[0x0][0x178], PT ;  /* 0x00005e0011007a0c */ /* 0x000fd20003fa6270 */
[----:B------:R0:W-:Y:S01]  /*42f0*/  @!P4 STG.E.U16 [R2.64+0x80e], R8 ;  /* 0x00080e080200c986 */ /* 0x0001e2000c101504 */
[----:B------:R-:W-:Y:S02]  /*4300*/  ISETP.GE.AND P4, PT, R94, c[0x0][0x178], PT ;  /* 0x00005e005e007a0c */ /* 0x000fe40003f86270 */
[----:B-1----:R-:W-:Y:S01]  /*4310*/  PRMT R4, R146, 0x7632, R4 ;  /* 0x0000763292047816 */ /* 0x002fe20000000004 */
[----:B------:R-:W-:Y:S01]  /*4320*/  @!P5 STG.E.U16 [R2.64+0x4], R100 ;  /* 0x000004640200d986 */ /* 0x000fe2000c101504 */
[----:B------:R-:W-:-:S09]  /*4330*/  ISETP.GE.AND P5, PT, R18, c[0x0][0x178], PT ;  /* 0x00005e0012007a0c */ /* 0x000fd20003fa6270 */
[----:B------:R1:W-:Y:S01]  /*4340*/  @!P4 STG.E.U16 [R2.64+0x1002], R4 ;  /* 0x001002040200c986 */ /* 0x0003e2000c101504 */
[----:B------:R-:W-:Y:S02]  /*4350*/  ISETP.GE.AND P4, PT, R92, c[0x0][0x178], PT ;  /* 0x00005e005c007a0c */ /* 0x000fe40003f86270 */
[----:B------:R-:W-:Y:S01]  /*4360*/  PRMT R5, R147, 0x7632, R5 ;  /* 0x0000763293057816 */ /* 0x000fe20000000005 */
[----:B------:R-:W-:Y:S01]  /*4370*/  @!P5 STG.E.U16 [R2.64+0x8], R101 ;  /* 0x000008650200d986 */ /* 0x000fe2000c101504 */
[----:B------:R-:W-:-:S09]  /*4380*/  ISETP.GE.AND P5, PT, R28, c[0x0][0x178], PT ;  /* 0x00005e001c007a0c */ /* 0x000fd20003fa6270 */
[----:B------:R-:W-:Y:S01]  /*4390*/  @!P4 STG.E.U16 [R2.64+0x1006], R5 ;  /* 0x001006050200c986 */ /* 0x000fe2000c101504 */
[----:B------:R-:W-:Y:S02]  /*43a0*/  ISETP.GE.AND P4, PT, R90, c[0x0][0x178], PT ;  /* 0x00005e005a007a0c */ /* 0x000fe40003f86270 */
[----:B0-----:R-:W-:Y:S01]  /*43b0*/  PRMT R8, R148, 0x7632, R8 ;  /* 0x0000763294087816 */ /* 0x001fe20000000008 */
[----:B------:R-:W-:Y:S01]  /*43c0*/  @!P5 STG.E.U16 [R2.64+0xc], R102 ;  /* 0x00000c660200d986 */ /* 0x000fe2000c101504 */
[----:B------:R-:W-:Y:S02]  /*43d0*/  ISETP.GE.AND P5, PT, R41, c[0x0][0x178], PT ;  /* 0x00005e0029007a0c */ /* 0x000fe40003fa6270 */
[----:B------:R-:W-:-:S07]  /*43e0*/  SEL R81, R81, RZ, !P6 ;  /* 0x000000ff51517207 */ /* 0x000fce0007000000 */
[----:B------:R-:W-:Y:S01]  /*43f0*/  @!P4 STG.E.U16 [R2.64+0x100a], R8 ;  /* 0x00100a080200c986 */ /* 0x000fe2000c101504 */
[----:B------:R-:W-:Y:S01]  /*4400*/  ISETP.GE.AND P4, PT, R88, c[0x0][0x178], PT ;  /* 0x00005e0058007a0c */ /* 0x000fe20003f86270 */
[----:B------:R-:W-:Y:S01]  /*4410*/  HADD2.F32 R18, -RZ, R81.H0_H0 ;  /* 0x20000051ff127230 */ /* 0x000fe20000004100 */
[----:B-1----:R-:W-:Y:S01]  /*4420*/  PRMT R4, R149, 0x7632, R4 ;  /* 0x0000763295047816 */ /* 0x002fe20000000004 */
[----:B------:R-:W-:Y:S01]  /*4430*/  @!P5 STG.E.U16 [R2.64+0x800], R119 ;  /* 0x000800770200d986 */ /* 0x000fe2000c101504 */
[----:B------:R-:W-:-:S09]  /*4440*/  ISETP.GE.AND P5, PT, R52, c[0x0][0x178], PT ;  /* 0x00005e0034007a0c */ /* 0x000fd20003fa6270 */
[----:B------:R0:W-:Y:S02]  /*4450*/  @!P4 STG.E.U16 [R2.64+0x100e], R4 ;  /* 0x00100e040200c986 */ /* 0x0001e4000c101504 */
[----:B0-----:R-:W-:-:S04]  /*4460*/  FADD R4, RZ, -R18 ;  /* 0x80000012ff047221 */ /* 0x001fc80000000000 */
[----:B------:R-:W-:Y:S01]  /*4470*/  FMUL R4, R4, 1.4426950216293334961 ;  /* 0x3fb8aa3b04047820 */ /* 0x000fe20000400000 */
[----:B------:R-:W-:Y:S01]  /*4480*/  @!P5 STG.E.U16 [R2.64+0x804], R143 ;  /* 0x0008048f0200d986 */ /* 0x000fe2000c101504 */
[----:B------:R-:W-:-:S03]  /*4490*/  ISETP.GE.AND P5, PT, R61, c[0x0][0x178], PT ;  /* 0x00005e003d007a0c */ /* 0x000fc60003fa6270 */
[----:B------:R-:W-:Y:S02]  /*44a0*/  FSETP.GEU.AND P6, PT, R4, -126, PT ;  /* 0xc2fc00000400780b */ /* 0x000fe40003fce000 */
[----:B------:R-:W-:Y:S02]  /*44b0*/  ISETP.GE.AND P4, PT, R86, c[0x0][0x178], PT ;  /* 0x00005e0056007a0c */ /* 0x000fe40003f86270 */
[----:B------:R-:W-:-:S06]  /*44c0*/  PRMT R5, R150, 0x7632, R5 ;  /* 0x0000763296057816 */ /* 0x000fcc0000000005 */
[----:B------:R-:W-:Y:S03]  /*44d0*/  @!P5 STG.E.U16 [R2.64+0x808], R144 ;  /* 0x000808900200d986 */ /* 0x000fe6000c101504 */
[----:B------:R-:W-:Y:S01]  /*44e0*/  @!P6 FMUL R4, R4, 0.5 ;  /* 0x3f0000000404e820 */ /* 0x000fe20000400000 */
[----:B------:R-:W-:Y:S01]  /*44f0*/  ISETP.GE.AND P5, PT, R71, c[0x0][0x178], PT ;  /* 0x00005e0047007a0c */ /* 0x000fe20003fa6270 */
[----:B------:R0:W-:Y:S01]  /*4500*/  @!P4 STG.E.U16 [R2.64+0x1802], R5 ;  /* 0x001802050200c986 */ /* 0x0001e2000c101504 */
[----:B------:R-:W-:Y:S01]  /*4510*/  ISETP.GE.AND P4, PT, R83, c[0x0][0x178], PT ;  /* 0x00005e0053007a0c */ /* 0x000fe20003f86270 */
[----:B0-----:R-:W0:Y:S10]  /*4520*/  MUFU.EX2 R5, R4 ;  /* 0x0000000400057308 */ /* 0x001e340000000800 */
[----:B------:R-:W-:Y:S01]  /*4530*/  @!P5 STG.E.U16 [R2.64+0x80c], R145 ;  /* 0x00080c910200d986 */ /* 0x000fe2000c101504 */
[----:B------:R-:W-:-:S02]  /*4540*/  ISETP.GE.AND P5, PT, R84, c[0x0][0x178], PT ;  /* 0x00005e0054007a0c */ /* 0x000fc40003fa6270 */
[----:B------:R-:W-:-:S05]  /*4550*/  PRMT R8, R151, 0x7632, R8 ;  /* 0x0000763297087816 */ /* 0x000fca0000000008 */
[----:B------:R1:W-:Y:S01]  /*4560*/  @!P4 STG.E.U16 [R2.64+0x1806], R8 ;  /* 0x001806080200c986 */ /* 0x0003e2000c101504 */
[----:B------:R-:W-:Y:S01]  /*4570*/  ISETP.GE.AND P4, PT, R80, c[0x0][0x178], PT ;  /* 0x00005e0050007a0c */ /* 0x000fe20003f86270 */
[----:B0-----:R-:W-:-:S04]  /*4580*/  @!P6 FMUL R5, R5, R5 ;  /* 0x000000050505e220 */ /* 0x001fc80000400000 */
[----:B-1----:R-:W-:Y:S01]  /*4590*/  FADD R8, R5, 1 ;  /* 0x3f80000005087421 */ /* 0x002fe20000000000 */
[----:B------:R-:W-:Y:S01]  /*45a0*/  SEL R77, R77, RZ, !P4 ;  /* 0x000000ff4d4d7207 */ /* 0x000fe20006000000 */
[----:B------:R-:W-:Y:S01]  /*45b0*/  @!P5 STG.E.U16 [R2.64+0x1000], R146 ;  /* 0x001000920200d986 */ /* 0x000fe2000c101504 */
[----:B------:R-:W-:Y:S02]  /*45c0*/  ISETP.GE.AND P5, PT, R93, c[0x0][0x178], PT ;  /* 0x00005e005d007a0c */ /* 0x000fe40003fa6270 */
[----:B------:R-:W-:Y:S01]  /*45d0*/  FSETP.GT.AND P6, PT, R8, 8.50705917302346158658e+37, PT ;  /* 0x7e8000000800780b */ /* 0x000fe20003fc4000 */
[----:B------:R-:W-:-:S05]  /*45e0*/  HADD2.F32 R77, -RZ, R77.H0_H0 ;  /* 0x2000004dff4d7230 */ /* 0x000fca0000004100 */
[----:B------:R-:W-:-:S04]  /*45f0*/  FADD R4, RZ, -R77 ;  /* 0x8000004dff047221 */ /* 0x000fc80000000000 */
[----:B------:R-:W-:Y:S01]  /*4600*/  FMUL R4, R4, 1.4426950216293334961 ;  /* 0x3fb8aa3b04047820 */ /* 0x000fe20000400000 */
[----:B------:R-:W-:Y:S02]  /*4610*/  @!P5 STG.E.U16 [R2.64+0x1004], R147 ;  /* 0x001004930200d986 */ /* 0x000fe4000c101504 */
[----:B------:R-:W-:Y:S01]  /*4620*/  @P6 FMUL R8, R8, 0.25 ;  /* 0x3e80000008086820 */ /* 0x000fe20000400000 */
[----:B------:R-:W-:Y:S02]  /*4630*/  ISETP.GE.AND P5, PT, R91, c[0x0][0x178], PT ;  /* 0x00005e005b007a0c */ /* 0x000fe40003fa6270 */
[----:B------:R-:W-:Y:S02]  /*4640*/  FSEL R5, R95, 1, P6 ;  /* 0x3f8000005f057808 */ /* 0x000fe40003000000 */
[----:B------:R-:W-:Y:S01]  /*4650*/  FSETP.GEU.AND P6, PT, R4, -126, PT ;  /* 0xc2fc00000400780b */ /* 0x000fe20003fce000 */
[----:B------:R-:W0:Y:S08]  /*4660*/  MUFU.RCP R8, R8 ;  /* 0x0000000800087308 */ /* 0x000e300000001000 */
[----:B------:R-:W-:Y:S01]  /*4670*/  @!P5 STG.E.U16 [R2.64+0x1008], R148 ;  /* 0x001008940200d986 */ /* 0x000fe2000c101504 */
[----:B------:R-:W-:-:S03]  /*4680*/  ISETP.GE.AND P5, PT, R89, c[0x0][0x178], PT ;  /* 0x00005e0059007a0c */ /* 0x000fc60003fa6270 */
[----:B------:R-:W-:Y:S01]  /*4690*/  @!P6 FMUL R4, R4, 0.5 ;  /* 0x3f0000000404e820 */ /* 0x000fe20000400000 */
[----:B0-----:R-:W-:-:S03]  /*46a0*/  FMUL R13, R8, R5 ;  /* 0x00000005080d7220 */ /* 0x001fc60000400000 */
[----:B------:R-:W0:Y:S06]  /*46b0*/  MUFU.EX2 R5, R4 ;  /* 0x0000000400057308 */ /* 0x000e2c0000000800 */
[----:B------:R-:W-:Y:S01]  /*46c0*/  @!P5 STG.E.U16 [R2.64+0x100c], R149 ;  /* 0x00100c950200d986 */ /* 0x000fe2000c101504 */
[----:B------:R-:W-:Y:S01]  /*46d0*/  ISETP.GE.AND P5, PT, R87, c[0x0][0x178], PT ;  /* 0x00005e0057007a0c */ /* 0x000fe20003fa6270 */
[----:B0-----:R-:W-:-:S12]  /*46e0*/  @!P6 FMUL R5, R5, R5 ;  /* 0x000000050505e220 */ /* 0x001fd80000400000 */
[----:B------:R-:W-:Y:S01]  /*46f0*/  @!P5 STG.E.U16 [R2.64+0x1800], R150 ;  /* 0x001800960200d986 */ /* 0x000fe2000c101504 */
[----:B------:R-:W-:Y:S01]  /*4700*/  FADD R5, R5, 1 ;  /* 0x3f80000005057421 */ /* 0x000fe20000000000 */
[----:B------:R-:W-:-:S04]  /*4710*/  ISETP.GE.AND P5, PT, R85, c[0x0][0x178], PT ;  /* 0x00005e0055007a0c */ /* 0x000fc80003fa6270 */
[----:B------:R-:W-:-:S09]  /*4720*/  FSETP.GT.AND P6, PT, R5, 8.50705917302346158658e+37, PT ;  /* 0x7e8000000500780b */ /* 0x000fd20003fc4000 */
[----:B------:R-:W-:Y:S01]  /*4730*/  @!P5 STG.E.U16 [R2.64+0x1804], R151 ;  /* 0x001804970200d986 */ /* 0x000fe2000c101504 */
[----:B------:R-:W-:-:S03]  /*4740*/  ISETP.GE.AND P5, PT, R82, c[0x0][0x178], PT ;  /* 0x00005e0052007a0c */ /* 0x000fc60003fa6270 */
[----:B------:R-:W-:Y:S01]  /*4750*/  @P6 FMUL R5, R5, 0.25 ;  /* 0x3e80000005056820 */ /* 0x000fe20000400000 */
[----:B------:R-:W-:Y:S02]  /*4760*/  FSEL R8, R95, 1, P6 ;  /* 0x3f8000005f087808 */ /* 0x000fe40003000000 */
[----:B------:R-:W-:Y:S02]  /*4770*/  ISETP.GE.AND P6, PT, R79, c[0x0][0x178], PT ;  /* 0x00005e004f007a0c */ /* 0x000fe40003fc6270 */
[----:B------:R-:W-:Y:S01]  /*4780*/  F2FP.PACK_AB R97, R98, R97 ;  /* 0x000000616261723e */ /* 0x000fe200000000ff */
[----:B------:R-:W0:Y:S01]  /*4790*/  MUFU.RCP R5, R5 ;  /* 0x0000000500057308 */ /* 0x000e220000001000 */
[----:B--2---:R-:W-:-:S03]  /*47a0*/  SEL R142, R142, RZ, !P6 ;  /* 0x000000ff8e8e7207 */ /* 0x004fc60007000000 */
[----:B------:R-:W-:Y:S01]  /*47b0*/  @!P5 STG.E.U16 [R2.64+0x1808], R97 ;  /* 0x001808610200d986 */ /* 0x000fe2000c101504 */
[----:B------:R-:W-:Y:S01]  /*47c0*/  ISETP.GE.AND P5, PT, R78, c[0x0][0x178], PT ;  /* 0x00005e004e007a0c */ /* 0x000fe20003fa6270 */
[----:B------:R-:W-:Y:S01]  /*47d0*/  HADD2.F32 R4, -RZ, R142.H0_H0 ;  /* 0x2000008eff047230 */ /* 0x000fe20000004100 */
[----:B------:R-:W-:Y:S01]  /*47e0*/  FMUL R13, R18, R13 ;  /* 0x0000000d120d7220 */ /* 0x000fe20000400000 */
[----:B------:R-:W-:-:S03]  /*47f0*/  PRMT R17, R97, 0x7632, R17 ;  /* 0x0000763261117816 */ /* 0x000fc60000000011 */
[----:B------:R-:W-:Y:S01]  /*4800*/  FMUL R13, R4, R13 ;  /* 0x0000000d040d7220 */ /* 0x000fe20000400000 */
[----:B------:R-:W-:Y:S01]  /*4810*/  SEL R4, R141, RZ, !P4 ;  /* 0x000000ff8d047207 */ /* 0x000fe20006000000 */
[----:B0-----:R-:W-:-:S04]  /*4820*/  FMUL R8, R5, R8 ;  /* 0x0000000805087220 */ /* 0x001fc80000400000 */
[----:B------:R-:W-:Y:S01]  /*4830*/  HADD2.F32 R4, -RZ, R4.H0_H0 ;  /* 0x20000004ff047230 */ /* 0x000fe20000004100 */
[----:B------:R0:W-:Y:S01]  /*4840*/  @!P5 STG.E.U16 [R2.64+0x180a], R17 ;  /* 0x00180a110200d986 */ /* 0x0001e2000c101504 */
[----:B------:R-:W-:-:S04]  /*4850*/  ISETP.GE.AND P5, PT, R72, c[0x0][0x178], PT ;  /* 0x00005e0048007a0c */ /* 0x000fc80003fa6270 */
[----:B------:R-:W-:Y:S01]  /*4860*/  SEL R75, R75, RZ, !P5 ;  /* 0x000000ff4b4b7207 */ /* 0x000fe20006800000 */
[----:B0-----:R-:W-:-:S04]  /*4870*/  FMUL R17, R77, R8 ;  /* 0x000000084d117220 */ /* 0x001fc80000400000 */
[----:B------:R-:W-:Y:S01]  /*4880*/  FMUL R4, R4, R17 ;  /* 0x0000001104047220 */ /* 0x000fe20000400000 */
[----:B------:R-:W-:-:S04]  /*4890*/  HADD2.F32 R28, -RZ, R75.H0_H0 ;  /* 0x2000004bff1c7230 */ /* 0x000fc80000004100 */
[----:B------:R-:W-:-:S04]  /*48a0*/  F2FP.PACK_AB R4, R4, R13 ;  /* 0x0000000d0404723e */ /* 0x000fc800000000ff */
[C---:B------:R-:W-:Y:S02]  /*48b0*/  PRMT R13, R4.reuse, 0x7610, R13 ;  /* 0x00007610040d7816 */ /* 0x040fe4000000000d */
[----:B------:R-:W-:Y:S01]  /*48c0*/  PRMT R17, R4, 0x7632, R17 ;  /* 0x0000763204117816 */ /* 0x000fe20000000011 */
[----:B------:R-:W-:-:S04]  /*48d0*/  FADD R4, RZ, -R28 ;  /* 0x8000001cff047221 */ /* 0x000fc80000000000 */
[----:B------:R-:W-:Y:S01]  /*48e0*/  FMUL R5, R4, 1.4426950216293334961 ;  /* 0x3fb8aa3b04057820 */ /* 0x000fe20000400000 */
[----:B------:R0:W-:Y:S04]  /*48f0*/  @!P6 STG.E.U16 [R2.64+0x180c], R13 ;  /* 0x00180c0d0200e986 */ /* 0x0001e8000c101504 */
[----:B------:R-:W-:Y:S01]  /*4900*/  FSETP.GEU.AND P6, PT, R5, -126, PT ;  /* 0xc2fc00000500780b */ /* 0x000fe20003fce000 */
[----:B------:R1:W-:Y:S01]  /*4910*/  @!P4 STG.E.U16 [R2.64+0x180e], R17 ;  /* 0x00180e110200c986 */ /* 0x0003e2000c101504 */
[----:B------:R-:W-:-:S04]  /*4920*/  ISETP.GE.AND P4, PT, R74, c[0x0][0x178], PT ;  /* 0x00005e004a007a0c */ /* 0x000fc80003f86270 */
[----:B------:R-:W-:-:S07]  /*4930*/  SEL R73, R73, RZ, !P4 ;  /* 0x000000ff49497207 */ /* 0x000fce0006000000 */
[----:B------:R-:W-:Y:S01]  /*4940*/  @!P6 FMUL R5, R5, 0.5 ;  /* 0x3f0000000505e820 */ /* 0x000fe20000400000 */
[----:B------:R-:W-:-:S03]  /*4950*/  HADD2.F32 R73, -RZ, R73.H0_H0 ;  /* 0x20000049ff497230 */ /* 0x000fc60000004100 */
[----:B------:R-:W2:Y:S02]  /*4960*/  MUFU.EX2 R8, R5 ;  /* 0x0000000500087308 */ /* 0x000ea40000000800 */
[----:B------:R-:W-:-:S04]  /*4970*/  FADD R4, RZ, -R73 ;  /* 0x80000049ff047221 */ /* 0x000fc80000000000 */
[----:B------:R-:W-:Y:S01]  /*4980*/  FMUL R4, R4, 1.4426950216293334961 ;  /* 0x3fb8aa3b04047820 */ /* 0x000fe20000400000 */
[----:B--2---:R-:W-:-:S04]  /*4990*/  @!P6 FMUL R8, R8, R8 ;  /* 0x000000080808e220 */ /* 0x004fc80000400000 */
[----:B------:R-:W-:-:S13]  /*49a0*/  FSETP.GEU.AND P6, PT, R4, -126, PT ;  /* 0xc2fc00000400780b */ /* 0x000fda0003fce000 */
[----:B------:R-:W-:-:S04]  /*49b0*/  @!P6 FMUL R4, R4, 0.5 ;  /* 0x3f0000000404e820 */ /* 0x000fc80000400000 */
[----:B0-----:R-:W0:Y:S01]  /*49c0*/  MUFU.EX2 R13, R4 ;  /* 0x00000004000d7308 */ /* 0x001e220000000800 */
[----:B------:R-:W-:Y:S01]  /*49d0*/  FADD R8, R8, 1 ;  /* 0x3f80000008087421 */ /* 0x000fe20000000000 */
[----:B0-----:R-:W-:-:S04]  /*49e0*/  @!P6 FMUL R13, R13, R13 ;  /* 0x0000000d0d0de220 */ /* 0x001fc80000400000 */
[----:B------:R-:W-:Y:S01]  /*49f0*/  FSETP.GT.AND P6, PT, R8, 8.50705917302346158658e+37, PT ;  /* 0x7e8000000800780b */ /* 0x000fe20003fc4000 */
[----:B------:R-:W-:-:S03]  /*4a00*/  FADD R13, R13, 1 ;  /* 0x3f8000000d0d7421 */ /* 0x000fc60000000000 */
[----:B------:R-:W-:-:S09]  /*4a10*/  FSEL R5, R95, 1, P6 ;  /* 0x3f8000005f057808 */ /* 0x000fd20003000000 */
[----:B------:R-:W-:Y:S01]  /*4a20*/  @P6 FMUL R8, R8, 0.25 ;  /* 0x3e80000008086820 */ /* 0x000fe20000400000 */
[----:B------:R-:W-:-:S05]  /*4a30*/  FSETP.GT.AND P6, PT, R13, 8.50705917302346158658e+37, PT ;  /* 0x7e8000000d00780b */ /* 0x000fca0003fc4000 */
[----:B------:R-:W0:Y:S01]  /*4a40*/  MUFU.RCP R8, R8 ;  /* 0x0000000800087308 */ /* 0x000e220000001000 */
[----:B------:R-:W-:-:S07]  /*4a50*/  FSEL R18, R95, 1, P6 ;  /* 0x3f8000005f127808 */ /* 0x000fce0003000000 */
[----:B------:R-:W-:Y:S01]  /*4a60*/  @P6 FMUL R13, R13, 0.25 ;  /* 0x3e8000000d0d6820 */ /* 0x000fe20000400000 */
[----:B------:R-:W-:-:S05]  /*4a70*/  ISETP.GE.AND P6, PT, R72, c[0x0][0x178], PT ;  /* 0x00005e0048007a0c */ /* 0x000fca0003fc6270 */
[----:B------:R-:W2:Y:S01]  /*4a80*/  MUFU.RCP R13, R13 ;  /* 0x0000000d000d7308 */ /* 0x000ea20000001000 */
[----:B------:R-:W-:Y:S01]  /*4a90*/  SEL R4, R140, RZ, !P6 ;  /* 0x000000ff8c047207 */ /* 0x000fe20007000000 */
[----:B0-----:R-:W-:-:S04]  /*4aa0*/  FMUL R5, R8, R5 ;  /* 0x0000000508057220 */ /* 0x001fc80000400000 */
[----:B------:R-:W-:Y:S01]  /*4ab0*/  HADD2.F32 R4, -RZ, R4.H0_H0 ;  /* 0x20000004ff047230 */ /* 0x000fe20000004100 */
[----:B------:R-:W-:-:S04]  /*4ac0*/  FMUL R5, R28, R5 ;  /* 0x000000051c057220 */ /* 0x000fc80000400000 */
[----:B------:R-:W-:Y:S01]  /*4ad0*/  FMUL R5, R4, R5 ;  /* 0x0000000504057220 */ /* 0x000fe20000400000 */
[----:B------:R-:W-:Y:S01]  /*4ae0*/  SEL R4, R139, RZ, !P4 ;  /* 0x000000ff8b047207 */ /* 0x000fe20006000000 */
[----:B--2---:R-:W-:-:S04]  /*4af0*/  FMUL R18, R13, R18 ;  /* 0x000000120d127220 */ /* 0x004fc80000400000 */
[----:B------:R-:W-:Y:S01]  /*4b00*/  HADD2.F32 R4, -RZ, R4.H0_H0 ;  /* 0x20000004ff047230 */ /* 0x000fe20000004100 */
[----:B------:R-:W-:Y:S01]  /*4b10*/  ISETP.GE.AND P5, PT, R67, c[0x0][0x178], PT ;  /* 0x00005e0043007a0c */ /* 0x000fe20003fa6270 */
[----:B-1----:R-:W-:-:S03]  /*4b20*/  FMUL R17, R73, R18 ;  /* 0x0000001249117220 */ /* 0x002fc60000400000 */
[----:B------:R-:W-:Y:S01]  /*4b30*/  SEL R70, R70, RZ, !P5 ;  /* 0x000000ff46467207 */ /* 0x000fe20006800000 */
[----:B------:R-:W-:-:S04]  /*4b40*/  FMUL R4, R4, R17 ;  /* 0x0000001104047220 */ /* 0x000fc80000400000 */
[----:B------:R-:W-:Y:S01]  /*4b50*/  HADD2.F32 R70, -RZ, R70.H0_H0 ;  /* 0x20000046ff467230 */ /* 0x000fe20000004100 */
        /* <DEDUP_REMOVED lines=11> */
[----:B0-----:R-:W-:-:S03]  /*4c10*/  HADD2.F32 R17, -RZ, R68.H0_H0 ;  /* 0x20000044ff117230 */ /* 0x001fc60000004100 */
[----:B------:R-:W0:Y:S02]  /*4c20*/  MUFU.EX2 R8, R5 ;  /* 0x0000000500087308 */ /* 0x000e240000000800 */
[----:B------:R-:W-:-:S04]  /*4c30*/  FADD R4, RZ, -R17 ;  /* 0x80000011ff047221 */ /* 0x000fc80000000000 */
[----:B------:R-:W-:Y:S01]  /*4c40*/  FMUL R4, R4, 1.4426950216293334961 ;  /* 0x3fb8aa3b04047820 */ /* 0x000fe20000400000 */
[----:B0-----:R-:W-:-:S04]  /*4c50*/  @!P6 FMUL R8, R8, R8 ;  /* 0x000000080808e220 */ /* 0x001fc80000400000 */
[----:B------:R-:W-:-:S13]  /*4c60*/  FSETP.GEU.AND P6, PT, R4, -126, PT ;  /* 0xc2fc00000400780b */ /* 0x000fda0003fce000 */
[----:B------:R-:W-:-:S04]  /*4c70*/  @!P6 FMUL R4, R4, 0.5 ;  /* 0x3f0000000404e820 */ /* 0x000fc80000400000 */
[----:B-1----:R-:W0:Y:S01]  /*4c80*/  MUFU.EX2 R13, R4 ;  /* 0x00000004000d7308 */ /* 0x002e220000000800 */
        /* <DEDUP_REMOVED lines=11> */
[----:B------:R-:W1:Y:S01]  /*4d40*/  MUFU.RCP R13, R13 ;  /* 0x0000000d000d7308 */ /* 0x000e620000001000 */
[----:B----4-:R-:W-:Y:S01]  /*4d50*/  SEL R4, R138, RZ, !P6 ;  /* 0x000000ff8a047207 */ /* 0x010fe20007000000 */
[----:B0-----:R-:W-:-:S04]  /*4d60*/  FMUL R5, R8, R5 ;  /* 0x0000000508057220 */ /* 0x001fc80000400000 */
[----:B------:R-:W-:Y:S01]  /*4d70*/  HADD2.F32 R4, -RZ, R4.H0_H0 ;  /* 0x20000004ff047230 */ /* 0x000fe20000004100 */
[----:B------:R-:W-:-:S04]  /*4d80*/  FMUL R5, R70, R5 ;  /* 0x0000000546057220 */ /* 0x000fc80000400000 */
[----:B------:R-:W-:Y:S01]  /*4d90*/  FMUL R5, R4, R5 ;  /* 0x0000000504057220 */ /* 0x000fe20000400000 */
[----:B---3--:R-:W-:Y:S01]  /*4da0*/  SEL R4, R137, RZ, !P4 ;  /* 0x000000ff89047207 */ /* 0x008fe20006000000 */
[----:B-1----:R-:W-:-:S04]  /*4db0*/  FMUL R18, R13, R18 ;  /* 0x000000120d127220 */ /* 0x002fc80000400000 */
[----:B------:R-:W-:Y:S01]  /*4dc0*/  HADD2.F32 R4, -RZ, R4.H0_H0 ;  /* 0x20000004ff047230 */ /* 0x000fe20000004100 */
[----:B------:R-:W-:Y:S01]  /*4dd0*/  ISETP.GE.AND P5, PT, R62, c[0x0][0x178], PT ;  /* 0x00005e003e007a0c */ /* 0x000fe20003fa6270 */
[----:B------:R-:W-:-:S03]  /*4de0*/  FMUL R17, R17, R18 ;  /* 0x0000001211117220 */ /* 0x000fc60000400000 */
        /* <DEDUP_REMOVED lines=8> */
[----:B------:R-:W-:Y:S04]  /*4e70*/  @!P6 STG.E.U16 [R2.64+0x2004], R17 ;  /* 0x002004110200e986 */ /* 0x000fe8000c101504 */
[----:B------:R-:W-:Y:S01]  /*4e80*/  FSETP.GEU.AND P6, PT, R5, -126, PT ;  /* 0xc2fc00000500780b */ /* 0x000fe20003fce000 */
[----:B------:R0:W-:Y:S01]  /*4e90*/  @!P4 STG.E.U16 [R2.64+0x2006], R13 ;  /* 0x0020060d0200c986 */ /* 0x0001e2000c101504 */
[----:B------:R-:W-:-:S04]  /*4ea0*/  ISETP.GE.AND P4, PT, R64, c[0x0][0x178], PT ;  /* 0x00005e0040007a0c */ /* 0x000fc80003f86270 */
[----:B------:R-:W-:-:S07]  /*4eb0*/  SEL R63, R63, RZ, !P4 ;  /* 0x000000ff3f3f7207 */ /* 0x000fce0006000000 */
[----:B------:R-:W-:Y:S01]  /*4ec0*/  @!P6 FMUL R5, R5, 0.5 ;  /* 0x3f0000000505e820 */ /* 0x000fe20000400000 */
[----:B------:R-:W-:-:S03]  /*4ed0*/  HADD2.F32 R63, -RZ, R63.H0_H0 ;  /* 0x2000003fff3f7230 */ /* 0x000fc60000004100 */
[----:B------:R-:W1:Y:S02]  /*4ee0*/  MUFU.EX2 R8, R5 ;  /* 0x0000000500087308 */ /* 0x000e640000000800 */
[----:B------:R-:W-:-:S04]  /*4ef0*/  FADD R4, RZ, -R63 ;  /* 0x8000003fff047221 */ /* 0x000fc80000000000 */
[----:B------:R-:W-:Y:S01]  /*4f00*/  FMUL R4, R4, 1.4426950216293334961 ;  /* 0x3fb8aa3b04047820 */ /* 0x000fe20000400000 */
[----:B-1----:R-:W-:-:S04]  /*4f10*/  @!P6 FMUL R8, R8, R8 ;  /* 0x000000080808e220 */ /* 0x002fc80000400000 */
        /* <DEDUP_REMOVED lines=15> */
[----:B------:R-:W-:Y:S01]  /*5010*/  SEL R4, R131, RZ, !P6 ;  /* 0x000000ff83047207 */ /* 0x000fe20007000000 */
[----:B0-----:R-:W-:-:S04]  /*5020*/  FMUL R5, R8, R5 ;  /* 0x0000000508057220 */ /* 0x001fc80000400000 */
[----:B------:R-:W-:Y:S01]  /*5030*/  HADD2.F32 R4, -RZ, R4.H0_H0 ;  /* 0x20000004ff047230 */ /* 0x000fe20000004100 */
[----:B------:R-:W-:-:S04]  /*5040*/  FMUL R5, R28, R5 ;  /* 0x000000051c057220 */ /* 0x000fc80000400000 */
[----:B------:R-:W-:Y:S01]  /*5050*/  FMUL R5, R4, R5 ;  /* 0x0000000504057220 */ /* 0x000fe20000400000 */
[----:B------:R-:W-:Y:S01]  /*5060*/  SEL R4, R130, RZ, !P4 ;  /* 0x000000ff82047207 */ /* 0x000fe20006000000 */
        /* <DEDUP_REMOVED lines=43> */
[----:B-----5:R-:W-:Y:S01]  /*5320*/  SEL R4, R128, RZ, !P4 ;  /* 0x000000ff80047207 */ /* 0x020fe20006000000 */
        /* <DEDUP_REMOVED lines=33> */
[----:B------:R-:W0:Y:S08]  /*5540*/  MUFU.RCP R8, R8 ;  /* 0x0000000800087308 */ /* 0x000e300000001000 */
[----:B------:R-:W-:-:S06]  /*5550*/  @P6 FMUL R13, R13, 0.25 ;  /* 0x3e8000000d0d6820 */ /* 0x000fcc0000400000 */
[----:B------:R-:W1:Y:S01]  /*5560*/  MUFU.RCP R13, R13 ;  /* 0x0000000d000d7308 */ /* 0x000e620000001000 */
[----:B------:R-:W-:Y:S01]  /*5570*/  FSEL R18, R95, 1, P6 ;  /* 0x3f8000005f127808 */ /* 0x000fe20003000000 */
[----:B0-----:R-:W-:Y:S01]  /*5580*/  FMUL R5, R8, R5 ;  /* 0x0000000508057220 */ /* 0x001fe20000400000 */
[----:B------:R-:W-:-:S03]  /*5590*/  ISETP.GE.AND P6, PT, R54, c[0x0][0x178], PT ;  /* 0x00005e0036007a0c */ /* 0x000fc60003fc6270 */
[----:B------:R-:W-:Y:S01]  /*55a0*/  FMUL R17, R28, R5 ;  /* 0x000000051c117220 */ /* 0x000fe20000400000 */
[----:B------:R-:W-:Y:S02]  /*55b0*/  SEL R4, R126, RZ, !P6 ;  /* 0x000000ff7e047207 */ /* 0x000fe40007000000 */
[----:B------:R-:W-:Y:S02]  /*55c0*/  SEL R5, R127, RZ, !P4 ;  /* 0x000000ff7f057207 */ /* 0x000fe40006000000 */
[----:B------:R-:W-:Y:S01]  /*55d0*/  ISETP.GE.AND P5, PT, R47, c[0x0][0x178], PT ;  /* 0x00005e002f007a0c */ /* 0x000fe20003fa6270 */
[----:B------:R-:W-:Y:S01]  /*55e0*/  HADD2.F32 R4, -RZ, R4.H0_H0 ;  /* 0x20000004ff047230 */ /* 0x000fe20000004100 */
[----:B-1----:R-:W-:Y:S01]  /*55f0*/  FMUL R18, R13, R18 ;  /* 0x000000120d127220 */ /* 0x002fe20000400000 */
[----:B------:R-:W-:-:S03]  /*5600*/  HADD2.F32 R5, -RZ, R5.H0_H0 ;  /* 0x20000005ff057230 */ /* 0x000fc60000004100 */
[----:B------:R-:W-:Y:S01]  /*5610*/  FMUL R18, R51, R18 ;  /* 0x0000001233127220 */ /* 0x000fe20000400000 */
[----:B------:R-:W-:Y:S01]  /*5620*/  FMUL R4, R4, R17 ;  /* 0x0000001104047220 */ /* 0x000fe20000400000 */
[----:B------:R-:W-:Y:S02]  /*5630*/  SEL R50, R50, RZ, !P5 ;  /* 0x000000ff32327207 */ /* 0x000fe40006800000 */
[----:B------:R-:W-:-:S03]  /*5640*/  FMUL R5, R5, R18 ;  /* 0x0000001205057220 */ /* 0x000fc60000400000 */
[----:B------:R-:W-:Y:S02]  /*5650*/  HADD2.F32 R50, -RZ, R50.H0_H0 ;  /* 0x20000032ff327230 */ /* 0x000fe40000004100 */
        /* <DEDUP_REMOVED lines=29> */
[----:B------:R-:W-:Y:S02]  /*5830*/  FSEL R18, R95, 1, P6 ;  /* 0x3f8000005f127808 */ /* 0x000fe40003000000 */
[----:B------:R-:W-:Y:S01]  /*5840*/  ISETP.GE.AND P6, PT, R47, c[0x0][0x178], PT ;  /* 0x00005e002f007a0c */ /* 0x000fe20003fc6270 */
[----:B0-----:R-:W-:Y:S01]  /*5850*/  FMUL R5, R8, R5 ;  /* 0x0000000508057220 */ /* 0x001fe20000400000 */
[----:B------:R-:W-:Y:S02]  /*5860*/  SEL R124, R124, RZ, !P4 ;  /* 0x000000ff7c7c7207 */ /* 0x000fe40006000000 */
[----:B------:R-:W-:Y:S01]  /*5870*/  SEL R4, R125, RZ, !P6 ;  /* 0x000000ff7d047207 */ /* 0x000fe20007000000 */
[----:B------:R-:W-:Y:S01]  /*5880*/  FMUL R17, R50, R5 ;  /* 0x0000000532117220 */ /* 0x000fe20000400000 */
[----:B------:R-:W-:Y:S01]  /*5890*/  ISETP.GE.AND P5, PT, R42, c[0x0][0x178], PT ;  /* 0x00005e002a007a0c */ /* 0x000fe20003fa6270 */
[----:B------:R-:W-:-:S02]  /*58a0*/  HADD2.F32 R5, -RZ, R124.H0_H0 ;  /* 0x2000007cff057230 */ /* 0x000fc40000004100 */
[----:B------:R-:W-:Y:S01]  /*58b0*/  HADD2.F32 R4, -RZ, R4.H0_H0 ;  /* 0x20000004ff047230 */ /* 0x000fe20000004100 */
[----:B-1----:R-:W-:-:S04]  /*58c0*/  FMUL R18, R13, R18 ;  /* 0x000000120d127220 */ /* 0x002fc80000400000 */
        /* <DEDUP_REMOVED lines=33> */
[----:B------:R-:W2:Y:S01]  /*5ae0*/  MUFU.RCP R13, R13 ;  /* 0x0000000d000d7308 */ /* 0x000ea20000001000 */
[----:B------:R-:W-:Y:S02]  /*5af0*/  FSEL R18, R95, 1, P6 ;  /* 0x3f8000005f127808 */ /* 0x000fe40003000000 */
[----:B------:R-:W-:Y:S01]  /*5b00*/  ISETP.GE.AND P6, PT, R42, c[0x0][0x178], PT ;  /* 0x00005e002a007a0c */ /* 0x000fe20003fc6270 */
[----:B0-----:R-:W-:Y:S01]  /*5b10*/  FMUL R5, R8, R5 ;  /* 0x0000000508057220 */ /* 0x001fe20000400000 */
[----:B------:R-:W-:Y:S02]  /*5b20*/  SEL R114, R114, RZ, !P4 ;  /* 0x000000ff72727207 */ /* 0x000fe40006000000 */
[----:B------:R-:W-:Y:S01]  /*5b30*/  SEL R4, R115, RZ, !P6 ;  /* 0x000000ff73047207 */ /* 0x000fe20007000000 */
[----:B-1----:R-:W-:Y:S01]  /*5b40*/  FMUL R17, R28, R5 ;  /* 0x000000051c117220 */ /* 0x002fe20000400000 */
[----:B------:R-:W-:Y:S01]  /*5b50*/  ISETP.GE.AND P5, PT, R37, c[0x0][0x178], PT ;  /* 0x00005e0025007a0c */ /* 0x000fe20003fa6270 */
[----:B------:R-:W-:-:S02]  /*5b60*/  HADD2.F32 R5, -RZ, R114.H0_H0 ;  /* 0x20000072ff057230 */ /* 0x000fc40000004100 */
[----:B------:R-:W-:Y:S01]  /*5b70*/  HADD2.F32 R4, -RZ, R4.H0_H0 ;  /* 0x20000004ff047230 */ /* 0x000fe20000004100 */
[----:B--2---:R-:W-:-:S04]  /*5b80*/  FMUL R18, R13, R18 ;  /* 0x000000120d127220 */ /* 0x004fc80000400000 */
        /* <DEDUP_REMOVED lines=143> */
[----:B------:R-:W-:Y:S02]  /*6480*/  FSETP.GEU.AND P6, PT, R5, -126, PT ;  /* 0xc2fc00000500780b */ /* 0x000fe40003fce000 */
        /* <DEDUP_REMOVED lines=26> */
[----:B------:R0:W-:Y:S01]  /*6630*/  @!P4 STG.E.U16 [R2.64+0x3006], R17 ;  /* 0x003006110200c986 */ /* 0x0001e2000c101504 */
[----:B------:R-:W-:-:S03]  /*6640*/  ISETP.GE.AND P4, PT, R22, c[0x0][0x178], PT ;  /* 0x00005e0016007a0c */ /* 0x000fc60003f86270 */
[----:B------:R-:W-:Y:S01]  /*6650*/  HADD2.F32 R4, -RZ, R4.H0_H0 ;  /* 0x20000004ff047230 */ /* 0x000fe20000004100 */
[----:B-1----:R-:W-:Y:S01]  /*6660*/  FMUL R18, R13, R18 ;  /* 0x000000120d127220 */ /* 0x002fe20000400000 */
[----:B0-----:R-:W-:Y:S01]  /*6670*/  FMUL R17, R28, R5 ;  /* 0x000000051c117220 */ /* 0x001fe20000400000 */
[----:B------:R-:W-:Y:S02]  /*6680*/  HADD2.F32 R5, -RZ, R112.H0_H0 ;  /* 0x20000070ff057230 */ /* 0x000fe40000004100 */
[----:B------:R-:W-:Y:S01]  /*6690*/  FMUL R18, R25, R18 ;  /* 0x0000001219127220 */ /* 0x000fe20000400000 */
[----:B------:R-:W-:Y:S01]  /*66a0*/  SEL R21, R21, RZ, !P4 ;  /* 0x000000ff15157207 */ /* 0x000fe20006000000 */
[----:B------:R-:W-:Y:S02]  /*66b0*/  FMUL R4, R4, R17 ;  /* 0x0000001104047220 */ /* 0x000fe40000400000 */
[----:B------:R-:W-:Y:S02]  /*66c0*/  FMUL R5, R5, R18 ;  /* 0x0000001205057220 */ /* 0x000fe40000400000 */
[----:B------:R-:W-:-:S03]  /*66d0*/  HADD2.F32 R22, -RZ, R21.H0_H0 ;  /* 0x20000015ff167230 */ /* 0x000fc60000004100 */
        /* <DEDUP_REMOVED lines=50> */
[----:B------:R-:W-:Y:S02]  /*6a00*/  FSETP.GEU.AND P6, PT, R5, -126, PT ;  /* 0xc2fc00000500780b */ /* 0x000fe40003fce000 */
[----:B------:R-:W-:-:S04]  /*6a10*/  ISETP.GE.AND P5, PT, R10, c[0x0][0x178], PT ;  /* 0x00005e000a007a0c */ /* 0x000fc80003fa6270 */
[----:B------:R-:W-:-:S07]  /*6a20*/  SEL R15, R15, RZ, !P5 ;  /* 0x000000ff0f0f7207 */ /* 0x000fce0006800000 */
[----:B------:R-:W-:Y:S01]  /*6a30*/  @!P6 FMUL R5, R5, 0.5 ;  /* 0x3f0000000505e820 */ /* 0x000fe20000400000 */
[----:B------:R-:W-:-:S03]  /*6a40*/  HADD2.F32 R17, -RZ, R15.H0_H0 ;  /* 0x2000000fff117230 */ /* 0x000fc60000004100 */
[----:B------:R-:W0:Y:S02]  /*6a50*/  MUFU.EX2 R8, R5 ;  /* 0x0000000500087308 */ /* 0x000e240000000800 */
[----:B------:R-:W-:-:S04]  /*6a60*/  FADD R4, RZ, -R17 ;  /* 0x80000011ff047221 */ /* 0x000fc80000000000 */
[----:B------:R-:W-:Y:S01]  /*6a70*/  FMUL R4, R4, 1.4426950216293334961 ;  /* 0x3fb8aa3b04047820 */ /* 0x000fe20000400000 */
[----:B0-----:R-:W-:-:S04]  /*6a80*/  @!P6 FMUL R8, R8, R8 ;  /* 0x000000080808e220 */ /* 0x001fc80000400000 */
[----:B------:R-:W-:Y:S01]  /*6a90*/  FSETP.GEU.AND P6, PT, R4, -126, PT ;  /* 0xc2fc00000400780b */ /* 0x000fe20003fce000 */
[----:B------:R0:W-:-:S12]  /*6aa0*/  @!P4 STG.E.U16 [R2.64+0x300c], R13 ;  /* 0x00300c0d0200c986 */ /* 0x0001d8000c101504 */
        /* <DEDUP_REMOVED lines=16> */
[----:B------:R-:W-:Y:S02]  /*6bb0*/  SEL R4, R109, RZ, !P6 ;  /* 0x000000ff6d047207 */ /* 0x000fe40007000000 */
[----:B------:R-:W-:Y:S01]  /*6bc0*/  ISETP.NE.AND P5, PT, R133, RZ, PT ;  /* 0x000000ff8500720c */ /* 0x000fe20003fa5270 */
[----:B------:R-:W-:Y:S01]  /*6bd0*/  FMUL R15, R18, R5 ;  /* 0x00000005120f7220 */ /* 0x000fe20000400000 */
[----:B------:R-:W-:-:S02]  /*6be0*/  HADD2.F32 R5, -RZ, R118.H0_H0 ;  /* 0x20000076ff057230 */ /* 0x000fc40000004100 */
[----:B------:R-:W-:Y:S01]  /*6bf0*/  HADD2.F32 R4, -RZ, R4.H0_H0 ;  /* 0x20000004ff047230 */ /* 0x000fe20000004100 */
[----:B-1----:R-:W-:Y:S01]  /*6c00*/  FMUL R16, R13, R16 ;  /* 0x000000100d107220 */ /* 0x002fe20000400000 */
[----:B------:R-:W-:-:S03]  /*6c10*/  SEL R9, R9, RZ, !P5 ;  /* 0x000000ff09097207 */ /* 0x000fc60006800000 */
[----:B------:R-:W-:Y:S01]  /*6c20*/  FMUL R16, R17, R16 ;  /* 0x0000001011107220 */ /* 0x000fe20000400000 */
[----:B------:R-:W-:-:S03]  /*6c30*/  FMUL R4, R4, R15 ;  /* 0x0000000f04047220 */ /* 0x000fc60000400000 */
[----:B------:R-:W-:Y:S01]  /*6c40*/  FMUL R5, R5, R16 ;  /* 0x0000001005057220 */ /* 0x000fe20000400000 */
[----:B------:R-:W-:-:S04]  /*6c50*/  HADD2.F32 R16, -RZ, R9.H0_H0 ;  /* 0x20000009ff107230 */ /* 0x000fc80000004100 */
[----:B------:R-:W-:Y:S01]  /*6c60*/  F2FP.PACK_AB R21, R5, R4 ;  /* 0x000000040515723e */ /* 0x000fe200000000ff */
[----:B------:R-:W-:-:S04]  /*6c70*/  FADD R4, RZ, -R16 ;  /* 0x80000010ff047221 */ /* 0x000fc80000000000 */
[----:B------:R-:W-:Y:S01]  /*6c80*/  FMUL R5, R4, 1.4426950216293334961 ;  /* 0x3fb8aa3b04057820 */ /* 0x000fe20000400000 */
[----:B------:R0:W-:Y:S04]  /*6c90*/  @!P6 STG.E.U16 [R2.64+0x3800], R21 ;  /* 0x003800150200e986 */ /* 0x0001e8000c101504 */
[----:B------:R-:W-:Y:S02]  /*6ca0*/  FSETP.GEU.AND P6, PT, R5, -126, PT ;  /* 0xc2fc00000500780b */ /* 0x000fe40003fce000 */
[----:B------:R-:W-:-:S04]  /*6cb0*/  ISETP.NE.AND P4, PT, R134, RZ, PT ;  /* 0x000000ff8600720c */ /* 0x000fc80003f85270 */
[----:B------:R-:W-:-:S07]  /*6cc0*/  SEL R11, R11, RZ, !P4 ;  /* 0x000000ff0b0b7207 */ /* 0x000fce0006000000 */
[----:B------:R-:W-:Y:S01]  /*6cd0*/  @!P6 FMUL R5, R5, 0.5 ;  /* 0x3f0000000505e820 */ /* 0x000fe20000400000 */
[----:B------:R-:W-:-:S03]  /*6ce0*/  HADD2.F32 R15, -RZ, R11.H0_H0 ;  /* 0x2000000bff0f7230 */ /* 0x000fc60000004100 */
[----:B------:R-:W1:Y:S02]  /*6cf0*/  MUFU.EX2 R8, R5 ;  /* 0x0000000500087308 */ /* 0x000e640000000800 */
[----:B------:R-:W-:-:S04]  /*6d00*/  FADD R4, RZ, -R15 ;  /* 0x8000000fff047221 */ /* 0x000fc80000000000 */
[----:B------:R-:W-:Y:S01]  /*6d10*/  FMUL R9, R4, 1.4426950216293334961 ;  /* 0x3fb8aa3b04097820 */ /* 0x000fe20000400000 */
[----:B-1----:R-:W-:-:S04]  /*6d20*/  @!P6 FMUL R8, R8, R8 ;  /* 0x000000080808e220 */ /* 0x002fc80000400000 */
[----:B------:R-:W-:Y:S02]  /*6d30*/  FSETP.GEU.AND P6, PT, R9, -126, PT ;  /* 0xc2fc00000900780b */ /* 0x000fe40003fce000 */
[----:B------:R-:W-:-:S11]  /*6d40*/  SEL R12, R12, RZ, !P3 ;  /* 0x000000ff0c0c7207 */ /* 0x000fd60005800000 */
        /* <DEDUP_REMOVED lines=32> */
[----:B------:R-:W1:Y:S01]  /*6f50*/  MUFU.EX2 R6, R0 ;  /* 0x0000000000067308 */ /* 0x000e620000000800 */
[----:B------:R-:W-:Y:S01]  /*6f60*/  FADD R8, R8, 1 ;  /* 0x3f80000008087421 */ /* 0x000fe20000000000 */
[----:B------:R-:W-:Y:S01]  /*6f70*/  FADD R11, R11, 1 ;  /* 0x3f8000000b0b7421 */ /* 0x000fe20000000000 */
[----:B-1----:R-:W-:-:S03]  /*6f80*/  @!P6 FMUL R6, R6, R6 ;  /* 0x000000060606e220 */ /* 0x002fc60000400000 */
[----:B------:R-:W-:-:S04]  /*6f90*/  FSETP.GT.AND P6, PT, R8, 8.50705917302346158658e+37, PT ;  /* 0x7e8000000800780b */ /* 0x000fc80003fc4000 */
[----:B------:R-:W-:-:S09]  /*6fa0*/  FSEL R7, R95, 1, P6 ;  /* 0x3f8000005f077808 */ /* 0x000fd20003000000 */
[----:B------:R-:W-:Y:S01]  /*6fb0*/  @P6 FMUL R8, R8, 0.25 ;  /* 0x3e80000008086820 */ /* 0x000fe20000400000 */
[----:B------:R-:W-:Y:S01]  /*6fc0*/  FSETP.GT.AND P6, PT, R11, 8.50705917302346158658e+37, PT ;  /* 0x7e8000000b00780b */ /* 0x000fe20003fc4000 */
[----:B------:R-:W-:-:S03]  /*6fd0*/  FADD R12, R12, 1 ;  /* 0x3f8000000c0c7421 */ /* 0x000fc60000000000 */
        /* <DEDUP_REMOVED lines=14> */
[C---:B------:R-:W-:Y:S01]  /*70c0*/  FSETP.GT.AND P6, PT, R6.reuse, 8.50705917302346158658e+37, PT ;  /* 0x7e8000000600780b */ /* 0x040fe20003fc4000 */
[----:B------:R-:W1:Y:S08]  /*70d0*/  MUFU.RCP R11, R11 ;  /* 0x0000000b000b7308 */ /* 0x000e700000001000 */
[----:B------:R-:W2:Y:S04]  /*70e0*/  MUFU.RCP R8, R8 ;  /* 0x0000000800087308 */ /* 0x000ea80000001000 */
[----:B------:R-:W-:-:S04]  /*70f0*/  @P6 FMUL R6, R6, 0.25 ;  /* 0x3e80000006066820 */ /* 0x000fc80000400000 */
[----:B------:R-:W3:Y:S08]  /*7100*/  MUFU.RCP R9, R9 ;  /* 0x0000000900097308 */ /* 0x000ef00000001000 */
[----:B------:R-:W4:Y:S01]  /*7110*/  MUFU.RCP R6, R6 ;  /* 0x0000000600067308 */ /* 0x000f220000001000 */
[----:B-1----:R-:W-:-:S07]  /*7120*/  FMUL R4, R11, R4 ;  /* 0x000000040b047220 */ /* 0x002fce0000400000 */
[----:B------:R-:W1:Y:S01]  /*7130*/  MUFU.RCP R5, R5 ;  /* 0x0000000500057308 */ /* 0x000e620000001000 */
[----:B------:R-:W-:-:S07]  /*7140*/  SEL R117, R117, RZ, !P5 ;  /* 0x000000ff75757207 */ /* 0x000fce0006800000 */
[----:B------:R-:W5:Y:S01]  /*7150*/  MUFU.RCP R12, R12 ;  /* 0x0000000c000c7308 */ /* 0x000f620000001000 */
[----:B------:R-:W-:Y:S01]  /*7160*/  FSEL R95, R95, 1, P6 ;  /* 0x3f8000005f5f7808 */ /* 0x000fe20003000000 */
[----:B--2---:R-:W-:Y:S01]  /*7170*/  FMUL R7, R8, R7 ;  /* 0x0000000708077220 */ /* 0x004fe20000400000 */
[----:B------:R-:W-:Y:S01]  /*7180*/  FMUL R15, R15, R4 ;  /* 0x000000040f0f7220 */ /* 0x000fe20000400000 */
[----:B---3--:R-:W-:Y:S01]  /*7190*/  FMUL R4, R9, R0 ;  /* 0x0000000009047220 */ /* 0x008fe20000400000 */
[----:B------:R-:W-:Y:S01]  /*71a0*/  HADD2.F32 R0, -RZ, R117.H0_H0 ;  /* 0x20000075ff007230 */ /* 0x000fe20000004100 */
[----:B------:R-:W-:Y:S01]  /*71b0*/  FMUL R7, R16, R7 ;  /* 0x0000000710077220 */ /* 0x000fe20000400000 */
[----:B----4-:R-:W-:Y:S01]  /*71c0*/  FMUL R95, R6, R95 ;  /* 0x0000005f065f7220 */ /* 0x010fe20000400000 */
[----:B------:R-:W-:Y:S01]  /*71d0*/  SEL R116, R116, RZ, !P4 ;  /* 0x000000ff74747207 */ /* 0x000fe20006000000 */
[----:B-1----:R-:W-:Y:S01]  /*71e0*/  FMUL R14, R5, R14 ;  /* 0x0000000e050e7220 */ /* 0x002fe20000400000 */
[----:B------:R-:W-:Y:S01]  /*71f0*/  FMUL R6, R17, R4 ;  /* 0x0000000411067220 */ /* 0x000fe20000400000 */
[----:B------:R-:W-:-:S02]  /*7200*/  SEL R4, R120, RZ, !P3 ;  /* 0x000000ff78047207 */ /* 0x000fc40005800000 */
[----:B------:R-:W-:Y:S01]  /*7210*/  SEL R5, R121, RZ, !P2 ;  /* 0x000000ff79057207 */ /* 0x000fe20005000000 */
[----:B------:R-:W-:Y:S01]  /*7220*/  FMUL R7, R0, R7 ;  /* 0x0000000700077220 */ /* 0x000fe20000400000 */
[----:B------:R-:W-:Y:S01]  /*7230*/  HADD2.F32 R0, -RZ, R116.H0_H0 ;  /* 0x20000074ff007230 */ /* 0x000fe20000004100 */
[----:B-----5:R-:W-:Y:S01]  /*7240*/  FMUL R13, R12, R13 ;  /* 0x0000000d0c0d7220 */ /* 0x020fe20000400000 */
[----:B------:R-:W-:Y:S01]  /*7250*/  SEL R122, R122, RZ, !P1 ;  /* 0x000000ff7a7a7207 */ /* 0x000fe20004800000 */
[----:B------:R-:W-:Y:S01]  /*7260*/  HADD2.F32 R4, -RZ, R4.H0_H0 ;  /* 0x20000004ff047230 */ /* 0x000fe20000004100 */
[----:B------:R-:W-:Y:S01]  /*7270*/  SEL R123, R123, RZ, !P0 ;  /* 0x000000ff7b7b7207 */ /* 0x000fe20004000000 */
[----:B------:R-:W-:Y:S01]  /*7280*/  HADD2.F32 R5, -RZ, R5.H0_H0 ;  /* 0x20000005ff057230 */ /* 0x000fe20000004100 */
[----:B------:R-:W-:Y:S01]  /*7290*/  FMUL R13, R18, R13 ;  /* 0x0000000d120d7220 */ /* 0x000fe20000400000 */
[----:B------:R-:W-:Y:S01]  /*72a0*/  FMUL R12, R0, R15 ;  /* 0x0000000f000c7220 */ /* 0x000fe20000400000 */
[----:B------:R-:W-:Y:S01]  /*72b0*/  HADD2.F32 R0, -RZ, R122.H0_H0 ;  /* 0x2000007aff007230 */ /* 0x000fe20000004100 */
[----:B------:R-:W-:Y:S01]  /*72c0*/  FMUL R9, R19, R14 ;  /* 0x0000000e13097220 */ /* 0x000fe20000400000 */
[----:B------:R-:W-:Y:S01]  /*72d0*/  HADD2.F32 R123, -RZ, R123.H0_H0 ;  /* 0x2000007bff7b7230 */ /* 0x000fe20000004100 */
[----:B------:R-:W-:Y:S01]  /*72e0*/  FMUL R8, R20, R95 ;  /* 0x0000005f14087220 */ /* 0x000fe20000400000 */
[----:B------:R-:W-:Y:S01]  /*72f0*/  FMUL R4, R4, R13 ;  /* 0x0000000d04047220 */ /* 0x000fe20000400000 */
[----:B------:R-:W-:Y:S01]  /*7300*/  FMUL R5, R5, R6 ;  /* 0x0000000605057220 */ /* 0x000fe20000400000 */
[----:B------:R-:W-:Y:S01]  /*7310*/  ISETP.GE.AND P6, PT, R10, c[0x0][0x178], PT ;  /* 0x00005e000a007a0c */ /* 0x000fe20003fc6270 */
[----:B------:R-:W-:Y:S01]  /*7320*/  FMUL R0, R0, R9 ;  /* 0x0000000900007220 */ /* 0x000fe20000400000 */
[----:B------:R-:W-:Y:S01]  /*7330*/  FMUL R123, R123, R8 ;  /* 0x000000087b7b7220 */ /* 0x000fe20000400000 */
[----:B------:R-:W-:-:S02]  /*7340*/  F2FP.PACK_AB R7, R12, R7 ;  /* 0x000000070c07723e */ /* 0x000fc400000000ff */
[----:B------:R-:W-:Y:S02]  /*7350*/  F2FP.PACK_AB R4, R5, R4 ;  /* 0x000000040504723e */ /* 0x000fe400000000ff */
[----:B------:R-:W-:Y:S02]  /*7360*/  PRMT R6, R21, 0x7632, R6 ;  /* 0x0000763215067816 */ /* 0x000fe40000000006 */
[----:B------:R-:W-:Y:S02]  /*7370*/  F2FP.PACK_AB R0, R123, R0 ;  /* 0x000000007b00723e */ /* 0x000fe400000000ff */
[----:B------:R-:W-:Y:S02]  /*7380*/  PRMT R5, R7, 0x7632, R5 ;  /* 0x0000763207057816 */ /* 0x000fe40000000005 */
[----:B------:R-:W-:Y:S01]  /*7390*/  PRMT R8, R4, 0x7632, R8 ;  /* 0x0000763204087816 */ /* 0x000fe20000000008 */
[----:B------:R0:W-:Y:S04]  /*73a0*/  @!P6 STG.E.U16 [R2.64+0x3802], R6 ;  /* 0x003802060200e986 */ /* 0x0001e8000c101504 */
[----:B------:R0:W-:Y:S04]  /*73b0*/  @!P5 STG.E.U16 [R2.64+0x3804], R7 ;  /* 0x003804070200d986 */ /* 0x0001e8000c101504 */
[----:B------:R0:W-:Y:S04]  /*73c0*/  @!P4 STG.E.U16 [R2.64+0x3806], R5 ;  /* 0x003806050200c986 */ /* 0x0001e8000c101504 */
[----:B------:R0:W-:Y:S04]  /*73d0*/  @!P3 STG.E.U16 [R2.64+0x3808], R4 ;  /* 0x003808040200b986 */ /* 0x0001e8000c101504 */
[----:B------:R0:W-:Y:S04]  /*73e0*/  @!P2 STG.E.U16 [R2.64+0x380a], R8 ;  /* 0x00380a080200a986 */ /* 0x0001e8000c101504 */
[----:B------:R0:W-:Y:S01]  /*73f0*/  @!P1 STG.E.U16 [R2.64+0x380c], R0 ;  /* 0x00380c0002009986 */ /* 0x0001e2000c101504 */
[----:B------:R-:W-:Y:S05]  /*7400*/  @P0 EXIT ;  /* 0x000000000000094d */ /* 0x000fea0003800000 */
[----:B0-----:R-:W-:-:S05]  /*7410*/  PRMT R0, R0, 0x7632, R0 ;  /* 0x0000763200007816 */ /* 0x001fca0000000000 */
[----:B------:R-:W-:Y:S01]  /*7420*/  STG.E.U16 [R2.64+0x380e], R0 ;  /* 0x00380e0002007986 */ /* 0x000fe2000c101504 */
[----:B------:R-:W-:Y:S05]  /*7430*/  EXIT ;  /* 0x000000000000794d */ /* 0x000fea0003800000 */
.L_x_0:
[----:B------:R-:W-:-:S00]  /*7440*/  BRA `(.L_x_0) ;  /* 0xfffffff000007947 */ /* 0x000fc0000383ffff */
[----:B------:R-:W-:-:S00]  /*7450*/  NOP ;  /* 0x0000000000007918 */ /* 0x000fc00000000000 */
        /* <DEDUP_REMOVED lines=10> */
.L_x_1:
